// auto-generated by cutlass_sweep.epilogue — config: {"arch": "sm_90", "cluster_m": 2, "cluster_n": 1, "dtype": "e4m3", "fusion": "lincomb", "tile_k": 64, "tile_m": 256, "tile_n": 64}
#include "cutlass/cutlass.h"
#include "cutlass/gemm/collective/collective_builder.hpp"
#include "cutlass/gemm/device/gemm_universal_adapter.h"
#include "cutlass/gemm/kernel/gemm_universal.hpp"
#include "cutlass/epilogue/collective/collective_builder.hpp"
#include "cutlass/epilogue/fusion/operations.hpp"
#include "cutlass/epilogue/thread/activation.h"

using Elem = cutlass::float_e4m3_t;
using Acc  = float;
using TileShape    = cute::Shape<cute::_256, cute::_64, cute::_64>;
using ClusterShape = cute::Shape<cute::_2, cute::_1, cute::_1>;
using FusionOp     = cutlass::epilogue::fusion::LinearCombination<Elem, Acc>;

using CollectiveEpilogue = typename cutlass::epilogue::collective::CollectiveBuilder<
    cutlass::arch::Sm90, cutlass::arch::OpClassTensorOp,
    TileShape, ClusterShape,
    cutlass::epilogue::collective::EpilogueTileAuto,
    Acc, Acc,
    Elem, cutlass::layout::RowMajor, 128 / cutlass::sizeof_bits<Elem>::value,
    Elem, cutlass::layout::RowMajor, 128 / cutlass::sizeof_bits<Elem>::value,
    cutlass::epilogue::TmaWarpSpecializedCooperative,
    FusionOp
  >::CollectiveOp;

using CollectiveMainloop = typename cutlass::gemm::collective::CollectiveBuilder<
    cutlass::arch::Sm90, cutlass::arch::OpClassTensorOp,
    Elem, cutlass::layout::RowMajor, 128 / cutlass::sizeof_bits<Elem>::value,
    Elem, cutlass::layout::ColumnMajor, 128 / cutlass::sizeof_bits<Elem>::value,
    Acc,
    TileShape, ClusterShape,
    cutlass::gemm::collective::StageCountAutoCarveout<
        static_cast<int>(sizeof(typename CollectiveEpilogue::SharedStorage))>,
    cutlass::gemm::KernelTmaWarpSpecializedCooperative
  >::CollectiveOp;

using GemmKernel = cutlass::gemm::kernel::GemmUniversal<
    cute::Shape<int,int,int,int>, CollectiveMainloop, CollectiveEpilogue>;
using Gemm = cutlass::gemm::device::GemmUniversalAdapter<GemmKernel>;

auto* _anchor = &cutlass::device_kernel<GemmKernel>;


// ===== COMPILED SASS (sm_90a) =====

	.target	sm_90a

	.elftype	@"ET_EXEC"


//--------------------- .note.nv.tkinfo           --------------------------
	.section	.note.nv.tkinfo,"",@"SHT_NOTE"
	.sectionflags	@"SHF_NOTE_NV_TKINFO"
	.tkinfo
        /*0018*/ 	.word	0x00000002
        /*0030*/ 	.string	""
        /*0030*/ 	.string	"ptxas"
        /*0030*/ 	.string	"Cuda compilation tools, release 13.0, V13.0.88"
        /*0030*/ 	.string	"Build cuda_13.0.r13.0/compiler.36424714_0"
        /*0030*/ 	.string	"-arch sm_90a -m 64 "



//--------------------- .note.nv.cuinfo           --------------------------
	.section	.note.nv.cuinfo,"",@"SHT_NOTE"
	.sectionflags	@"SHF_NOTE_NV_CUINFO"
        /*0018*/ 	.short	0x0002
        /*001a*/ 	.short	0x005a
        /*001c*/ 	.short	0x0082
	.zero		2


//--------------------- .nv.info                  --------------------------
	.section	.nv.info,"",@"SHT_CUDA_INFO"
	.align	4


	//----- nvinfo : EIATTR_REGCOUNT
	.align		4
        /*0000*/ 	.byte	0x04, 0x2f
        /*0002*/ 	.short	(.L_16 - .L_15)
	.align		4
.L_15:
        /*0004*/ 	.word	index@(_ZN7cutlass13device_kernelINS_4gemm6kernel13GemmUniversalIN4cute5tupleIJiiiiEEENS1_10collective13CollectiveMmaINS1_37MainloopSm90TmaGmmaWarpSpecializedFP8ILi10ENS5_IJNS4_1CILi2EEENSA_ILi1EEESC_EEENS1_35KernelTmaWarpSpecializedCooperativeEEENS5_IJNSA_ILi256EEENSA_ILi64EEESH_EEENS_12float_e4m3_tENS5_IJlSC_lEEESJ_SK_NS4_8TiledMMAINS4_8MMA_AtomIJNS4_4SM904GMMA30MMA_64x64x32_F32E4M3E4M3_SS_TNILNSO_7ScaleInE1ELSQ_1EEEEEENS4_6LayoutISD_NS5_IJSC_NSA_ILi0EEESU_EEEEENS5_IJNS4_10UnderscoreESX_SX_EEEEENS4_13SM90_TMA_LOADENS4_14ComposedLayoutINS4_7SwizzleILi2ELi4ELi3EEENS4_18smem_ptr_flag_bitsILi8EEENST_INS5_IJNSA_ILi8EEESH_EEENS5_IJSH_SC_EEEEEEEvNS4_8identityENS4_23SM90_TMA_LOAD_MULTICASTES1A_vS1B_EENS_8epilogue10collective18CollectiveEpilogueINS1E_22Sm90TmaWarpSpecializedILi4ELi2ELi16ELb0ELb0EEEJSI_NS5_IJNSA_ILi128EEENSA_ILi32EEEEEESJ_SK_SJ_SK_NS1E_6fusion15FusionCallbacksIS1I_NS1M_17LinearCombinationISJ_fSJ_fLNS_15FloatRoundStyleE2EEESI_S1L_JEEES10_NS11_INS12_ILi1ELi4ELi3EEES15_NST_INS5_IJS16_S1K_EEENS5_IJS1K_SC_EEEEEEENS4_39AutoVectorizingCopyWithAssumedAlignmentILi128EEENS4_14SM90_TMA_STOREES1W_S1Y_NS4_9Copy_AtomIJNS4_17SM90_U32x4_STSM_NENS_6half_tEEEEvEEEvvEEEEvNT_6ParamsE)
        /*0008*/ 	.word	0x000000a8


	//----- nvinfo : EIATTR_FRAME_SIZE
	.align		4
.L_16:
        /*000c*/ 	.byte	0x04, 0x11
        /*000e*/ 	.short	(.L_18 - .L_17)
	.align		4
.L_17:
        /*0010*/ 	.word	index@(_ZN7cutlass13device_kernelINS_4gemm6kernel13GemmUniversalIN4cute5tupleIJiiiiEEENS1_10collective13CollectiveMmaINS1_37MainloopSm90TmaGmmaWarpSpecializedFP8ILi10ENS5_IJNS4_1CILi2EEENSA_ILi1EEESC_EEENS1_35KernelTmaWarpSpecializedCooperativeEEENS5_IJNSA_ILi256EEENSA_ILi64EEESH_EEENS_12float_e4m3_tENS5_IJlSC_lEEESJ_SK_NS4_8TiledMMAINS4_8MMA_AtomIJNS4_4SM904GMMA30MMA_64x64x32_F32E4M3E4M3_SS_TNILNSO_7ScaleInE1ELSQ_1EEEEEENS4_6LayoutISD_NS5_IJSC_NSA_ILi0EEESU_EEEEENS5_IJNS4_10UnderscoreESX_SX_EEEEENS4_13SM90_TMA_LOADENS4_14ComposedLayoutINS4_7SwizzleILi2ELi4ELi3EEENS4_18smem_ptr_flag_bitsILi8EEENST_INS5_IJNSA_ILi8EEESH_EEENS5_IJSH_SC_EEEEEEEvNS4_8identityENS4_23SM90_TMA_LOAD_MULTICASTES1A_vS1B_EENS_8epilogue10collective18CollectiveEpilogueINS1E_22Sm90TmaWarpSpecializedILi4ELi2ELi16ELb0ELb0EEEJSI_NS5_IJNSA_ILi128EEENSA_ILi32EEEEEESJ_SK_SJ_SK_NS1E_6fusion15FusionCallbacksIS1I_NS1M_17LinearCombinationISJ_fSJ_fLNS_15FloatRoundStyleE2EEESI_S1L_JEEES10_NS11_INS12_ILi1ELi4ELi3EEES15_NST_INS5_IJS16_S1K_EEENS5_IJS1K_SC_EEEEEEENS4_39AutoVectorizingCopyWithAssumedAlignmentILi128EEENS4_14SM90_TMA_STOREES1W_S1Y_NS4_9Copy_AtomIJNS4_17SM90_U32x4_STSM_NENS_6half_tEEEEvEEEvvEEEEvNT_6ParamsE)
        /*0014*/ 	.word	0x00000000


	//----- nvinfo : EIATTR_MIN_STACK_SIZE
	.align		4
.L_18:
        /*0018*/ 	.byte	0x04, 0x12
        /*001a*/ 	.short	(.L_20 - .L_19)
	.align		4
.L_19:
        /*001c*/ 	.word	index@(_ZN7cutlass13device_kernelINS_4gemm6kernel13GemmUniversalIN4cute5tupleIJiiiiEEENS1_10collective13CollectiveMmaINS1_37MainloopSm90TmaGmmaWarpSpecializedFP8ILi10ENS5_IJNS4_1CILi2EEENSA_ILi1EEESC_EEENS1_35KernelTmaWarpSpecializedCooperativeEEENS5_IJNSA_ILi256EEENSA_ILi64EEESH_EEENS_12float_e4m3_tENS5_IJlSC_lEEESJ_SK_NS4_8TiledMMAINS4_8MMA_AtomIJNS4_4SM904GMMA30MMA_64x64x32_F32E4M3E4M3_SS_TNILNSO_7ScaleInE1ELSQ_1EEEEEENS4_6LayoutISD_NS5_IJSC_NSA_ILi0EEESU_EEEEENS5_IJNS4_10UnderscoreESX_SX_EEEEENS4_13SM90_TMA_LOADENS4_14ComposedLayoutINS4_7SwizzleILi2ELi4ELi3EEENS4_18smem_ptr_flag_bitsILi8EEENST_INS5_IJNSA_ILi8EEESH_EEENS5_IJSH_SC_EEEEEEEvNS4_8identityENS4_23SM90_TMA_LOAD_MULTICASTES1A_vS1B_EENS_8epilogue10collective18CollectiveEpilogueINS1E_22Sm90TmaWarpSpecializedILi4ELi2ELi16ELb0ELb0EEEJSI_NS5_IJNSA_ILi128EEENSA_ILi32EEEEEESJ_SK_SJ_SK_NS1E_6fusion15FusionCallbacksIS1I_NS1M_17LinearCombinationISJ_fSJ_fLNS_15FloatRoundStyleE2EEESI_S1L_JEEES10_NS11_INS12_ILi1ELi4ELi3EEES15_NST_INS5_IJS16_S1K_EEENS5_IJS1K_SC_EEEEEEENS4_39AutoVectorizingCopyWithAssumedAlignmentILi128EEENS4_14SM90_TMA_STOREES1W_S1Y_NS4_9Copy_AtomIJNS4_17SM90_U32x4_STSM_NENS_6half_tEEEEvEEEvvEEEEvNT_6ParamsE)
        /*0020*/ 	.word	0x00000000
.L_20:


//--------------------- .nv.compat                --------------------------
	.section	.nv.compat,"",@"SHT_CUDA_COMPAT_INFO"
	.align	4
        /*0000*/ 	.byte	0x02, 0x09, 0x01, 0x00, 0x02, 0x02, 0x04, 0x00, 0x02, 0x05, 0x05, 0x00, 0x03, 0x07, 0x01, 0x01
        /*0010*/ 	.byte	0x02, 0x03, 0x01, 0x00, 0x02, 0x06, 0x01, 0x00, 0x04, 0x0b, 0x08, 0x00, 0x00, 0x00, 0x00, 0x00
        /*0020*/ 	.byte	0x00, 0x00, 0x00, 0x00


//--------------------- .nv.info._ZN7cutlass13device_kernelINS_4gemm6kernel13GemmUniversalIN4cute5tupleIJiiiiEEENS1_10collective13CollectiveMmaINS1_37MainloopSm90TmaGmmaWarpSpecializedFP8ILi10ENS5_IJNS4_1CILi2EEENSA_ILi1EEESC_EEENS1_35KernelTmaWarpSpecializedCooperativeEEENS5_IJNSA_ILi256EEENSA_ILi64EEESH_EEENS_12float_e4m3_tENS5_IJlSC_lEEESJ_SK_NS4_8TiledMMAINS4_8MMA_AtomIJNS4_4SM904GMMA30MMA_64x64x32_F32E4M3E4M3_SS_TNILNSO_7ScaleInE1ELSQ_1EEEEEENS4_6LayoutISD_NS5_IJSC_NSA_ILi0EEESU_EEEEENS5_IJNS4_10UnderscoreESX_SX_EEEEENS4_13SM90_TMA_LOADENS4_14ComposedLayoutINS4_7SwizzleILi2ELi4ELi3EEENS4_18smem_ptr_flag_bitsILi8EEENST_INS5_IJNSA_ILi8EEESH_EEENS5_IJSH_SC_EEEEEEEvNS4_8identityENS4_23SM90_TMA_LOAD_MULTICASTES1A_vS1B_EENS_8epilogue10collective18CollectiveEpilogueINS1E_22Sm90TmaWarpSpecializedILi4ELi2ELi16ELb0ELb0EEEJSI_NS5_IJNSA_ILi128EEENSA_ILi32EEEEEESJ_SK_SJ_SK_NS1E_6fusion15FusionCallbacksIS1I_NS1M_17LinearCombinationISJ_fSJ_fLNS_15FloatRoundStyleE2EEESI_S1L_JEEES10_NS11_INS12_ILi1ELi4ELi3EEES15_NST_INS5_IJS16_S1K_EEENS5_IJS1K_SC_EEEEEEENS4_39AutoVectorizingCopyWithAssumedAlignmentILi128EEENS4_14SM90_TMA_STOREES1W_S1Y_NS4_9Copy_AtomIJNS4_17SM90_U32x4_STSM_NENS_6half_tEEEEvEEEvvEEEEvNT_6ParamsE --------------------------
	.section	.nv.info._ZN7cutlass13device_kernelINS_4gemm6kernel13GemmUniversalIN4cute5tupleIJiiiiEEENS1_10collective13CollectiveMmaINS1_37MainloopSm90TmaGmmaWarpSpecializedFP8ILi10ENS5_IJNS4_1CILi2EEENSA_ILi1EEESC_EEENS1_35KernelTmaWarpSpecializedCooperativeEEENS5_IJNSA_ILi256EEENSA_ILi64EEESH_EEENS_12float_e4m3_tENS5_IJlSC_lEEESJ_SK_NS4_8TiledMMAINS4_8MMA_AtomIJNS4_4SM904GMMA30MMA_64x64x32_F32E4M3E4M3_SS_TNILNSO_7ScaleInE1ELSQ_1EEEEEENS4_6LayoutISD_NS5_IJSC_NSA_ILi0EEESU_EEEEENS5_IJNS4_10UnderscoreESX_SX_EEEEENS4_13SM90_TMA_LOADENS4_14ComposedLayoutINS4_7SwizzleILi2ELi4ELi3EEENS4_18smem_ptr_flag_bitsILi8EEENST_INS5_IJNSA_ILi8EEESH_EEENS5_IJSH_SC_EEEEEEEvNS4_8identityENS4_23SM90_TMA_LOAD_MULTICASTES1A_vS1B_EENS_8epilogue10collective18CollectiveEpilogueINS1E_22Sm90TmaWarpSpecializedILi4ELi2ELi16ELb0ELb0EEEJSI_NS5_IJNSA_ILi128EEENSA_ILi32EEEEEESJ_SK_SJ_SK_NS1E_6fusion15FusionCallbacksIS1I_NS1M_17LinearCombinationISJ_fSJ_fLNS_15FloatRoundStyleE2EEESI_S1L_JEEES10_NS11_INS12_ILi1ELi4ELi3EEES15_NST_INS5_IJS16_S1K_EEENS5_IJS1K_SC_EEEEEEENS4_39AutoVectorizingCopyWithAssumedAlignmentILi128EEENS4_14SM90_TMA_STOREES1W_S1Y_NS4_9Copy_AtomIJNS4_17SM90_U32x4_STSM_NENS_6half_tEEEEvEEEvvEEEEvNT_6ParamsE,"",@"SHT_CUDA_INFO"
	.sectionflags	@""
	.align	4


	//----- nvinfo : EIATTR_CUDA_API_VERSION
	.align		4
        /*0000*/ 	.byte	0x04, 0x37
        /*0002*/ 	.short	(.L_22 - .L_21)
.L_21:
        /*0004*/ 	.word	0x00000082


	//----- nvinfo : EIATTR_KPARAM_INFO
	.align		4
.L_22:
        /*0008*/ 	.byte	0x04, 0x17
        /*000a*/ 	.short	(.L_24 - .L_23)
.L_23:
        /*000c*/ 	.word	0x00000000
        /*0010*/ 	.short	0x0000
        /*0012*/ 	.short	0x0070
        /*0014*/ 	.byte	0x00, 0xf0, 0x01, 0x1c


	//----- nvinfo : EIATTR_SPARSE_MMA_MASK
	.align		4
.L_24:
        /*0018*/ 	.byte	0x03, 0x50
        /*001a*/ 	.short	0x0000


	//----- nvinfo : EIATTR_MAXREG_COUNT
	.align		4
        /*001c*/ 	.byte	0x03, 0x1b
        /*001e*/ 	.short	0x00a8


	//----- nvinfo : EIATTR_NUM_BARRIERS
	.align		4
        /*0020*/ 	.byte	0x02, 0x4c
        /*0022*/ 	.byte	0x02
	.zero		1


	//----- nvinfo : EIATTR_EXTERNS
	.align		4
        /*0024*/ 	.byte	0x04, 0x0f
        /*0026*/ 	.short	(.L_26 - .L_25)


	//   ....[0]....
	.align		4
.L_25:
        /*0028*/ 	.word	index@(__assertfail)


	//----- nvinfo : EIATTR_MERCURY_ISA_VERSION
	.align		4
.L_26:
        /*002c*/ 	.byte	0x03, 0x5f
        /*002e*/ 	.short	0x0101


	//----- nvinfo : EIATTR_INT_WARP_WIDE_INSTR_OFFSETS
	.align		4
        /*0030*/ 	.byte	0x04, 0x31
        /*0032*/ 	.short	(.L_28 - .L_27)


	//   ....[0]....
.L_27:
        /*0034*/ 	.word	0x00000ae0


	//   ....[1]....
        /*0038*/ 	.word	0x00000af0


	//   ....[2]....
        /*003c*/ 	.word	0x00000c00


	//----- nvinfo : EIATTR_COOP_GROUP_MASK_REGIDS
	.align		4
.L_28:
        /*0040*/ 	.byte	0x04, 0x29
        /*0042*/ 	.short	(.L_30 - .L_29)


	//   ....[0]....
.L_29:
        /*0044*/ 	.word	0xffffffff


	//   ....[1]....
        /*0048*/ 	.word	0xffffffff


	//   ....[2]....
        /*004c*/ 	.word	0xffffffff


	//   ....[3]....
        /*0050*/ 	.word	0xffffffff


	//   ....[4]....
        /*0054*/ 	.word	0xffffffff


	//   ....[5]....
        /*0058*/ 	.word	0xffffffff


	//   ....[6]....
        /*005c*/ 	.word	0xffffffff


	//----- nvinfo : EIATTR_COOP_GROUP_INSTR_OFFSETS
	.align		4
.L_30:
        /*0060*/ 	.byte	0x04, 0x28
        /*0062*/ 	.short	(.L_32 - .L_31)


	//   ....[0]....
.L_31:
        /*0064*/ 	.word	0x00000070


	//   ....[1]....
        /*0068*/ 	.word	0x00000080


	//   ....[2]....
        /*006c*/ 	.word	0x00000430


	//   ....[3]....
        /*0070*/ 	.word	0x000006f0


	//   ....[4]....
        /*0074*/ 	.word	0x00000940


	//   ....[5]....
        /*0078*/ 	.word	0x00000d70


	//   ....[6]....
        /*007c*/ 	.word	0x000017f0


	//----- nvinfo : EIATTR_REG_RECONFIG
	.align		4
.L_32:
        /*0080*/ 	.byte	0x01, 0x54
	.zero		2


	//----- nvinfo : EIATTR_SYSCALL_OFFSETS
	.align		4
        /*0084*/ 	.byte	0x04, 0x46
        /*0086*/ 	.short	(.L_34 - .L_33)


	//   ....[0]....
.L_33:
        /*0088*/ 	.word	0x00003760


	//   ....[1]....
        /*008c*/ 	.word	0x000038a0


	//----- nvinfo : EIATTR_MBARRIER_INSTR_OFFSETS
	.align		4
.L_34:
        /*0090*/ 	.byte	0x04, 0x39
        /*0092*/ 	.short	(.L_36 - .L_35)


	//   ....[0]....
.L_35:
        /*0094*/ 	.word	0x00000550
        /*0098*/ 	.word	0x000000ff
        /*009c*/ 	.word	0x00000000
        /*00a0*/ 	.short	0x0100
        /*00a2*/ 	.byte	0x08
	.zero		1


	//   ....[1]....
        /*00a4*/ 	.word	0x00000560
        /*00a8*/ 	.word	0x000000ff
        /*00ac*/ 	.word	0x00000050
        /*00b0*/ 	.short	0x0100
        /*00b2*/ 	.byte	0x08
	.zero		1


	//   ....[2]....
        /*00b4*/ 	.word	0x00000570
        /*00b8*/ 	.word	0x000000ff
        /*00bc*/ 	.word	0x00000008
        /*00c0*/ 	.short	0x0100
        /*00c2*/ 	.byte	0x08
	.zero		1


	//   ....[3]....
        /*00c4*/ 	.word	0x00000580
        /*00c8*/ 	.word	0x000000ff
        /*00cc*/ 	.word	0x00000058
        /*00d0*/ 	.short	0x0100
        /*00d2*/ 	.byte	0x08
	.zero		1


	//   ....[4]....
        /*00d4*/ 	.word	0x00000590
        /*00d8*/ 	.word	0x000000ff
        /*00dc*/ 	.word	0x00000010
        /*00e0*/ 	.short	0x0100
        /*00e2*/ 	.byte	0x08
	.zero		1


	//   ....[5]....
        /*00e4*/ 	.word	0x000005a0
        /*00e8*/ 	.word	0x000000ff
        /*00ec*/ 	.word	0x00000060
        /*00f0*/ 	.short	0x0100
        /*00f2*/ 	.byte	0x08
	.zero		1


	//   ....[6]....
        /*00f4*/ 	.word	0x000005b0
        /*00f8*/ 	.word	0x000000ff
        /*00fc*/ 	.word	0x00000018
        /*0100*/ 	.short	0x0100
        /*0102*/ 	.byte	0x08
	.zero		1


	//   ....[7]....
        /*0104*/ 	.word	0x000005c0
        /*0108*/ 	.word	0x000000ff
        /*010c*/ 	.word	0x00000068
        /*0110*/ 	.short	0x0100
        /*0112*/ 	.byte	0x08
	.zero		1


	//   ....[8]....
        /*0114*/ 	.word	0x000005d0
        /*0118*/ 	.word	0x000000ff
        /*011c*/ 	.word	0x00000020
        /*0120*/ 	.short	0x0100
        /*0122*/ 	.byte	0x08
	.zero		1


	//   ....[9]....
        /*0124*/ 	.word	0x000005e0
        /*0128*/ 	.word	0x000000ff
        /*012c*/ 	.word	0x00000070
        /*0130*/ 	.short	0x0100
        /*0132*/ 	.byte	0x08
	.zero		1


	//   ....[10]....
        /*0134*/ 	.word	0x000005f0
        /*0138*/ 	.word	0x000000ff
        /*013c*/ 	.word	0x00000028
        /*0140*/ 	.short	0x0100
        /*0142*/ 	.byte	0x08
	.zero		1


	//   ....[11]....
        /*0144*/ 	.word	0x00000600
        /*0148*/ 	.word	0x000000ff
        /*014c*/ 	.word	0x00000078
        /*0150*/ 	.short	0x0100
        /*0152*/ 	.byte	0x08
	.zero		1


	//   ....[12]....
        /*0154*/ 	.word	0x00000610
        /*0158*/ 	.word	0x000000ff
        /*015c*/ 	.word	0x00000030
        /*0160*/ 	.short	0x0100
        /*0162*/ 	.byte	0x08
	.zero		1


	//   ....[13]....
        /*0164*/ 	.word	0x00000620
        /*0168*/ 	.word	0x000000ff
        /*016c*/ 	.word	0x00000080
        /*0170*/ 	.short	0x0100
        /*0172*/ 	.byte	0x08
	.zero		1


	//   ....[14]....
        /*0174*/ 	.word	0x00000630
        /*0178*/ 	.word	0x000000ff
        /*017c*/ 	.word	0x00000038
        /*0180*/ 	.short	0x0100
        /*0182*/ 	.byte	0x08
	.zero		1


	//   ....[15]....
        /*0184*/ 	.word	0x00000640
        /*0188*/ 	.word	0x000000ff
        /*018c*/ 	.word	0x00000088
        /*0190*/ 	.short	0x0100
        /*0192*/ 	.byte	0x08
	.zero		1


	//   ....[16]....
        /*0194*/ 	.word	0x00000650
        /*0198*/ 	.word	0x000000ff
        /*019c*/ 	.word	0x00000040
        /*01a0*/ 	.short	0x0100
        /*01a2*/ 	.byte	0x08
	.zero		1


	//   ....[17]....
        /*01a4*/ 	.word	0x00000660
        /*01a8*/ 	.word	0x000000ff
        /*01ac*/ 	.word	0x00000090
        /*01b0*/ 	.short	0x0100
        /*01b2*/ 	.byte	0x08
	.zero		1


	//   ....[18]....
        /*01b4*/ 	.word	0x00000670
        /*01b8*/ 	.word	0x000000ff
        /*01bc*/ 	.word	0x00000048
        /*01c0*/ 	.short	0x0100
        /*01c2*/ 	.byte	0x08
	.zero		1


	//   ....[19]....
        /*01c4*/ 	.word	0x00000680
        /*01c8*/ 	.word	0x000000ff
        /*01cc*/ 	.word	0x00000098
        /*01d0*/ 	.short	0x0100
        /*01d2*/ 	.byte	0x08
	.zero		1


	//   ....[20]....
        /*01d4*/ 	.word	0x000008a0
        /*01d8*/ 	.word	0x000000ff
        /*01dc*/ 	.word	0x000000a0
        /*01e0*/ 	.short	0x0100
        /*01e2*/ 	.byte	0x08
	.zero		1


	//   ....[21]....
        /*01e4*/ 	.word	0x000008b0
        /*01e8*/ 	.word	0x000000ff
        /*01ec*/ 	.word	0x000000c0
        /*01f0*/ 	.short	0x0100
        /*01f2*/ 	.byte	0x08
	.zero		1


	//   ....[22]....
        /*01f4*/ 	.word	0x000008c0
        /*01f8*/ 	.word	0x000000ff
        /*01fc*/ 	.word	0x000000a8
        /*0200*/ 	.short	0x0100
        /*0202*/ 	.byte	0x08
	.zero		1


	//   ....[23]....
        /*0204*/ 	.word	0x000008d0
        /*0208*/ 	.word	0x000000ff
        /*020c*/ 	.word	0x000000c8
        /*0210*/ 	.short	0x0100
        /*0212*/ 	.byte	0x08
	.zero		1


	//   ....[24]....
        /*0214*/ 	.word	0x000008e0
        /*0218*/ 	.word	0x000000ff
        /*021c*/ 	.word	0x000000b0
        /*0220*/ 	.short	0x0100
        /*0222*/ 	.byte	0x08
	.zero		1


	//   ....[25]....
        /*0224*/ 	.word	0x000008f0
        /*0228*/ 	.word	0x000000ff
        /*022c*/ 	.word	0x000000d0
        /*0230*/ 	.short	0x0100
        /*0232*/ 	.byte	0x08
	.zero		1


	//   ....[26]....
        /*0234*/ 	.word	0x00000900
        /*0238*/ 	.word	0x000000ff
        /*023c*/ 	.word	0x000000b8
        /*0240*/ 	.short	0x0100
        /*0242*/ 	.byte	0x08
	.zero		1


	//   ....[27]....
        /*0244*/ 	.word	0x00000910
        /*0248*/ 	.word	0x000000ff
        /*024c*/ 	.word	0x000000d8
        /*0250*/ 	.short	0x0100
        /*0252*/ 	.byte	0x08
	.zero		1


	//   ....[28]....
        /*0254*/ 	.word	0x00000c60
        /*0258*/ 	.word	0x000000ff
        /*025c*/ 	.word	0x000000e0
        /*0260*/ 	.short	0x0100
        /*0262*/ 	.byte	0x06
	.zero		1


	//   ....[29]....
        /*0264*/ 	.word	0x00000cf0
        /*0268*/ 	.word	0x000000ff
        /*026c*/ 	.word	0x000000e8
        /*0270*/ 	.short	0x0100
        /*0272*/ 	.byte	0x06
	.zero		1


	//   ....[30]....
        /*0274*/ 	.word	0x00001d10
        /*0278*/ 	.word	0x000000ff
        /*027c*/ 	.word	0x00000000
        /*0280*/ 	.short	0x010a
        /*0282*/ 	.byte	0x05
	.zero		1


	//   ....[31]....
        /*0284*/ 	.word	0x00001d50
        /*0288*/ 	.word	0x000000ff
        /*028c*/ 	.word	0x00000000
        /*0290*/ 	.short	0x010a
        /*0292*/ 	.byte	0x05
	.zero		1


	//   ....[32]....
        /*0294*/ 	.word	0x00002740
        /*0298*/ 	.word	0x000000ff
        /*029c*/ 	.word	0x00000000
        /*02a0*/ 	.short	0x010a
        /*02a2*/ 	.byte	0x08
	.zero		1


	//   ....[33]....
        /*02a4*/ 	.word	0x00002780
        /*02a8*/ 	.word	0x000000ff
        /*02ac*/ 	.word	0x00000000
        /*02b0*/ 	.short	0x010a
        /*02b2*/ 	.byte	0x08
	.zero		1


	//   ....[34]....
        /*02b4*/ 	.word	0x00002ea0
        /*02b8*/ 	.word	0x00000006
        /*02bc*/ 	.word	0x00000000
        /*02c0*/ 	.short	0x0101
        /*02c2*/ 	.byte	0x3f
	.zero		1


	//   ....[35]....
        /*02c4*/ 	.word	0x00003520
        /*02c8*/ 	.word	0x00000000
        /*02cc*/ 	.word	0x00000000
        /*02d0*/ 	.short	0x0101
        /*02d2*/ 	.byte	0x3f
	.zero		1


	//   ....[36]....
        /*02d4*/ 	.word	0x00003d80
        /*02d8*/ 	.word	0x0000000e
        /*02dc*/ 	.word	0x000000a0
        /*02e0*/ 	.short	0x010a
        /*02e2*/ 	.byte	0x3f
	.zero		1


	//   ....[37]....
        /*02e4*/ 	.word	0x000040a0
        /*02e8*/ 	.word	0x00000007
        /*02ec*/ 	.word	0x00000000
        /*02f0*/ 	.short	0x0101
        /*02f2*/ 	.byte	0x3f
	.zero		1


	//   ....[38]....
        /*02f4*/ 	.word	0x00004830
        /*02f8*/ 	.word	0x0000000f
        /*02fc*/ 	.word	0x000000a0
        /*0300*/ 	.short	0x010a
        /*0302*/ 	.byte	0x3f
	.zero		1


	//   ....[39]....
        /*0304*/ 	.word	0x00004a70
        /*0308*/ 	.word	0x0000000a
        /*030c*/ 	.word	0x00000000
        /*0310*/ 	.short	0x0101
        /*0312*/ 	.byte	0x3f
	.zero		1


	//   ....[40]....
        /*0314*/ 	.word	0x00005100
        /*0318*/ 	.word	0x0000000e
        /*031c*/ 	.word	0x000000a0
        /*0320*/ 	.short	0x010a
        /*0322*/ 	.byte	0x3f
	.zero		1


	//   ....[41]....
        /*0324*/ 	.word	0x00005340
        /*0328*/ 	.word	0x0000000a
        /*032c*/ 	.word	0x00000000
        /*0330*/ 	.short	0x0101
        /*0332*/ 	.byte	0x3f
	.zero		1


	//   ....[42]....
        /*0334*/ 	.word	0x000059d0
        /*0338*/ 	.word	0x0000000b
        /*033c*/ 	.word	0x000000a0
        /*0340*/ 	.short	0x010a
        /*0342*/ 	.byte	0x3f
	.zero		1


	//   ....[43]....
        /*0344*/ 	.word	0x00005c10
        /*0348*/ 	.word	0x00000009
        /*034c*/ 	.word	0x00000000
        /*0350*/ 	.short	0x0101
        /*0352*/ 	.byte	0x3f
	.zero		1


	//   ....[44]....
        /*0354*/ 	.word	0x00006ec0
        /*0358*/ 	.word	0x000000ff
        /*035c*/ 	.word	0x000000e8
        /*0360*/ 	.short	0x010a
        /*0362*/ 	.byte	0x04
	.zero		1


	//   ....[45]....
        /*0364*/ 	.word	0x000072c0
        /*0368*/ 	.word	0x000000ff
        /*036c*/ 	.word	0x000000c0
        /*0370*/ 	.short	0x010a
        /*0372*/ 	.byte	0x04
	.zero		1


	//   ....[46]....
        /*0374*/ 	.word	0x000073b0
        /*0378*/ 	.word	0x000000ff
        /*037c*/ 	.word	0x000000a0
        /*0380*/ 	.short	0x010b
        /*0382*/ 	.byte	0x04
	.zero		1


	//   ....[47]....
        /*0384*/ 	.word	0x00007410
        /*0388*/ 	.word	0x000000ff
        /*038c*/ 	.word	0x00000000
        /*0390*/ 	.short	0x0101
        /*0392*/ 	.byte	0x05
	.zero		1


	//   ....[48]....
        /*0394*/ 	.word	0x00007440
        /*0398*/ 	.word	0x000000ff
        /*039c*/ 	.word	0x000000c8
        /*03a0*/ 	.short	0x010a
        /*03a2*/ 	.byte	0x04
	.zero		1


	//   ....[49]....
        /*03a4*/ 	.word	0x00007550
        /*03a8*/ 	.word	0x000000ff
        /*03ac*/ 	.word	0x000000a8
        /*03b0*/ 	.short	0x010b
        /*03b2*/ 	.byte	0x04
	.zero		1


	//   ....[50]....
        /*03b4*/ 	.word	0x000075c0
        /*03b8*/ 	.word	0x000000ff
        /*03bc*/ 	.word	0x00000000
        /*03c0*/ 	.short	0x0101
        /*03c2*/ 	.byte	0x05
	.zero		1


	//   ....[51]....
        /*03c4*/ 	.word	0x000075f0
        /*03c8*/ 	.word	0x000000ff
        /*03cc*/ 	.word	0x000000d0
        /*03d0*/ 	.short	0x010a
        /*03d2*/ 	.byte	0x04
	.zero		1


	//   ....[52]....
        /*03d4*/ 	.word	0x000076e0
        /*03d8*/ 	.word	0x000000ff
        /*03dc*/ 	.word	0x000000b0
        /*03e0*/ 	.short	0x010b
        /*03e2*/ 	.byte	0x04
	.zero		1


	//   ....[53]....
        /*03e4*/ 	.word	0x00007740
        /*03e8*/ 	.word	0x000000ff
        /*03ec*/ 	.word	0x00000000
        /*03f0*/ 	.short	0x0101
        /*03f2*/ 	.byte	0x05
	.zero		1


	//   ....[54]....
        /*03f4*/ 	.word	0x00007770
        /*03f8*/ 	.word	0x000000ff
        /*03fc*/ 	.word	0x000000d8
        /*0400*/ 	.short	0x010a
        /*0402*/ 	.byte	0x04
	.zero		1


	//   ....[55]....
        /*0404*/ 	.word	0x00007880
        /*0408*/ 	.word	0x000000ff
        /*040c*/ 	.word	0x000000b8
        /*0410*/ 	.short	0x010b
        /*0412*/ 	.byte	0x04
	.zero		1


	//   ....[56]....
        /*0414*/ 	.word	0x00007970
        /*0418*/ 	.word	0x000000ff
        /*041c*/ 	.word	0x00000000
        /*0420*/ 	.short	0x0101
        /*0422*/ 	.byte	0x04
	.zero		1


	//   ....[57]....
        /*0424*/ 	.word	0x00007fb0
        /*0428*/ 	.word	0x00000005
        /*042c*/ 	.word	0x000000c0
        /*0430*/ 	.short	0x010a
        /*0432*/ 	.byte	0x3f
	.zero		1


	//   ....[58]....
        /*0434*/ 	.word	0x00007ff0
        /*0438*/ 	.word	0x00000005
        /*043c*/ 	.word	0x000000c8
        /*0440*/ 	.short	0x010a
        /*0442*/ 	.byte	0x3f
	.zero		1


	//   ....[59]....
        /*0444*/ 	.word	0x00008030
        /*0448*/ 	.word	0x00000005
        /*044c*/ 	.word	0x000000d0
        /*0450*/ 	.short	0x010a
        /*0452*/ 	.byte	0x3f
	.zero		1


	//   ....[60]....
        /*0454*/ 	.word	0x00008080
        /*0458*/ 	.word	0x00000005
        /*045c*/ 	.word	0x000000d8
        /*0460*/ 	.short	0x010a
        /*0462*/ 	.byte	0x3f
	.zero		1


	//   ....[61]....
        /*0464*/ 	.word	0x000083d0
        /*0468*/ 	.word	0x0000000e
        /*046c*/ 	.word	0x00000050
        /*0470*/ 	.short	0x010a
        /*0472*/ 	.byte	0x3f
	.zero		1


	//   ....[62]....
        /*0474*/ 	.word	0x00008740
        /*0478*/ 	.word	0x00000006
        /*047c*/ 	.word	0x000000e8
        /*0480*/ 	.short	0x0101
        /*0482*/ 	.byte	0x3f
	.zero		1


	//   ....[63]....
        /*0484*/ 	.word	0x00008e80
        /*0488*/ 	.word	0x00000007
        /*048c*/ 	.word	0x00000000
        /*0490*/ 	.short	0x010a
        /*0492*/ 	.byte	0x3f
	.zero		1


	//   ....[64]....
        /*0494*/ 	.word	0x00008f00
        /*0498*/ 	.word	0x00000009
        /*049c*/ 	.word	0x00000000
        /*04a0*/ 	.short	0x010a
        /*04a2*/ 	.byte	0x3f
	.zero		1


	//   ....[65]....
        /*04a4*/ 	.word	0x00008f90
        /*04a8*/ 	.word	0x00000006
        /*04ac*/ 	.word	0x00000000
        /*04b0*/ 	.short	0x010a
        /*04b2*/ 	.byte	0x3f
	.zero		1


	//   ....[66]....
        /*04b4*/ 	.word	0x00009020
        /*04b8*/ 	.word	0x00000009
        /*04bc*/ 	.word	0x00000000
        /*04c0*/ 	.short	0x010a
        /*04c2*/ 	.byte	0x3f
	.zero		1


	//   ....[67]....
        /*04c4*/ 	.word	0x000090b0
        /*04c8*/ 	.word	0x00000006
        /*04cc*/ 	.word	0x00000000
        /*04d0*/ 	.short	0x010a
        /*04d2*/ 	.byte	0x3f
	.zero		1


	//   ....[68]....
        /*04d4*/ 	.word	0x00009140
        /*04d8*/ 	.word	0x00000009
        /*04dc*/ 	.word	0x00000000
        /*04e0*/ 	.short	0x010a
        /*04e2*/ 	.byte	0x3f
	.zero		1


	//   ....[69]....
        /*04e4*/ 	.word	0x000091d0
        /*04e8*/ 	.word	0x00000006
        /*04ec*/ 	.word	0x00000000
        /*04f0*/ 	.short	0x010a
        /*04f2*/ 	.byte	0x3f
	.zero		1


	//   ....[70]....
        /*04f4*/ 	.word	0x00009260
        /*04f8*/ 	.word	0x00000009
        /*04fc*/ 	.word	0x00000000
        /*0500*/ 	.short	0x010a
        /*0502*/ 	.byte	0x3f
	.zero		1


	//   ....[71]....
        /*0504*/ 	.word	0x000092f0
        /*0508*/ 	.word	0x00000006
        /*050c*/ 	.word	0x00000000
        /*0510*/ 	.short	0x010a
        /*0512*/ 	.byte	0x3f
	.zero		1


	//   ....[72]....
        /*0514*/ 	.word	0x00009380
        /*0518*/ 	.word	0x00000003
        /*051c*/ 	.word	0x00000000
        /*0520*/ 	.short	0x010a
        /*0522*/ 	.byte	0x3f
	.zero		1


	//   ....[73]....
        /*0524*/ 	.word	0x000093f0
        /*0528*/ 	.word	0x00000005
        /*052c*/ 	.word	0x00000000
        /*0530*/ 	.short	0x010a
        /*0532*/ 	.byte	0x3f
	.zero		1


	//   ....[74]....
        /*0534*/ 	.word	0x00009450
        /*0538*/ 	.word	0x00000006
        /*053c*/ 	.word	0x00000000
        /*0540*/ 	.short	0x010a
        /*0542*/ 	.byte	0x3f
	.zero		1


	//   ....[75]....
        /*0544*/ 	.word	0x000094a0
        /*0548*/ 	.word	0x0000000e
        /*054c*/ 	.word	0x000000a0
        /*0550*/ 	.short	0x010a
        /*0552*/ 	.byte	0x3f
	.zero		1


	//   ....[76]....
        /*0554*/ 	.word	0x000094f0
        /*0558*/ 	.word	0x0000000f
        /*055c*/ 	.word	0x000000a0
        /*0560*/ 	.short	0x010a
        /*0562*/ 	.byte	0x3f
	.zero		1


	//   ....[77]....
        /*0564*/ 	.word	0x00009540
        /*0568*/ 	.word	0x0000000e
        /*056c*/ 	.word	0x000000a0
        /*0570*/ 	.short	0x010a
        /*0572*/ 	.byte	0x3f
	.zero		1


	//   ....[78]....
        /*0574*/ 	.word	0x00009590
        /*0578*/ 	.word	0x0000000b
        /*057c*/ 	.word	0x000000a0
        /*0580*/ 	.short	0x010a
        /*0582*/ 	.byte	0x3f
	.zero		1


	//   ....[79]....
        /*0584*/ 	.word	0x000095f0
        /*0588*/ 	.word	0x00000006
        /*058c*/ 	.word	0x000000e8
        /*0590*/ 	.short	0x010a
        /*0592*/ 	.byte	0x3f
	.zero		1


	//   ....[80]....
        /*0594*/ 	.word	0x00009650
        /*0598*/ 	.word	0x00000005
        /*059c*/ 	.word	0x000000c0
        /*05a0*/ 	.short	0x010a
        /*05a2*/ 	.byte	0x3f
	.zero		1


	//   ....[81]....
        /*05a4*/ 	.word	0x000096b0
        /*05a8*/ 	.word	0x00000005
        /*05ac*/ 	.word	0x000000c8
        /*05b0*/ 	.short	0x010a
        /*05b2*/ 	.byte	0x3f
	.zero		1


	//   ....[82]....
        /*05b4*/ 	.word	0x00009710
        /*05b8*/ 	.word	0x00000005
        /*05bc*/ 	.word	0x000000d0
        /*05c0*/ 	.short	0x010a
        /*05c2*/ 	.byte	0x3f
	.zero		1


	//   ....[83]....
        /*05c4*/ 	.word	0x00009770
        /*05c8*/ 	.word	0x00000005
        /*05cc*/ 	.word	0x000000d8
        /*05d0*/ 	.short	0x010a
        /*05d2*/ 	.byte	0x3f
	.zero		1


	//   ....[84]....
        /*05d4*/ 	.word	0x000097c0
        /*05d8*/ 	.word	0x00000005
        /*05dc*/ 	.word	0x000000c0
        /*05e0*/ 	.short	0x010a
        /*05e2*/ 	.byte	0x3f
	.zero		1


	//   ....[85]....
        /*05e4*/ 	.word	0x00009810
        /*05e8*/ 	.word	0x00000005
        /*05ec*/ 	.word	0x000000c8
        /*05f0*/ 	.short	0x010a
        /*05f2*/ 	.byte	0x3f
	.zero		1


	//   ....[86]....
        /*05f4*/ 	.word	0x00009860
        /*05f8*/ 	.word	0x00000005
        /*05fc*/ 	.word	0x000000d0
        /*0600*/ 	.short	0x010a
        /*0602*/ 	.byte	0x3f
	.zero		1


	//   ....[87]....
        /*0604*/ 	.word	0x00009930
        /*0608*/ 	.word	0x0000000e
        /*060c*/ 	.word	0x00000050
        /*0610*/ 	.short	0x010a
        /*0612*/ 	.byte	0x3f
	.zero		1


	//   ....[88]....
        /*0614*/ 	.word	0x00009a00
        /*0618*/ 	.word	0x00000007
        /*061c*/ 	.word	0x00000000
        /*0620*/ 	.short	0x010a
        /*0622*/ 	.byte	0x3f
	.zero		1


	//   ....[89]....
        /*0624*/ 	.word	0x00009a50
        /*0628*/ 	.word	0x00000009
        /*062c*/ 	.word	0x00000000
        /*0630*/ 	.short	0x010a
        /*0632*/ 	.byte	0x3f
	.zero		1


	//   ....[90]....
        /*0634*/ 	.word	0x00009aa0
        /*0638*/ 	.word	0x00000006
        /*063c*/ 	.word	0x00000000
        /*0640*/ 	.short	0x010a
        /*0642*/ 	.byte	0x3f
	.zero		1


	//   ....[91]....
        /*0644*/ 	.word	0x00009af0
        /*0648*/ 	.word	0x00000009
        /*064c*/ 	.word	0x00000000
        /*0650*/ 	.short	0x010a
        /*0652*/ 	.byte	0x3f
	.zero		1


	//   ....[92]....
        /*0654*/ 	.word	0x00009b40
        /*0658*/ 	.word	0x00000006
        /*065c*/ 	.word	0x00000000
        /*0660*/ 	.short	0x010a
        /*0662*/ 	.byte	0x3f
	.zero		1


	//   ....[93]....
        /*0664*/ 	.word	0x00009b90
        /*0668*/ 	.word	0x00000009
        /*066c*/ 	.word	0x00000000
        /*0670*/ 	.short	0x010a
        /*0672*/ 	.byte	0x3f
	.zero		1


	//   ....[94]....
        /*0674*/ 	.word	0x00009be0
        /*0678*/ 	.word	0x00000006
        /*067c*/ 	.word	0x00000000
        /*0680*/ 	.short	0x010a
        /*0682*/ 	.byte	0x3f
	.zero		1


	//   ....[95]....
        /*0684*/ 	.word	0x00009c30
        /*0688*/ 	.word	0x00000009
        /*068c*/ 	.word	0x00000000
        /*0690*/ 	.short	0x010a
        /*0692*/ 	.byte	0x3f
	.zero		1


	//   ....[96]....
        /*0694*/ 	.word	0x00009c80
        /*0698*/ 	.word	0x00000006
        /*069c*/ 	.word	0x00000000
        /*06a0*/ 	.short	0x010a
        /*06a2*/ 	.byte	0x3f
	.zero		1


	//----- nvinfo : EIATTR_NUM_MBARRIERS
	.align		4
.L_36:
        /*06a4*/ 	.byte	0x03, 0x38
        /*06a6*/ 	.short	0x001e


	//----- nvinfo : EIATTR_EXIT_INSTR_OFFSETS
	.align		4
        /*06a8*/ 	.byte	0x04, 0x1c
        /*06aa*/ 	.short	(.L_38 - .L_37)


	//   ....[0]....
.L_37:
        /*06ac*/ 	.word	0x00000f50


	//   ....[1]....
        /*06b0*/ 	.word	0x00001690


	//   ....[2]....
        /*06b4*/ 	.word	0x000068b0


	//   ....[3]....
        /*06b8*/ 	.word	0x00006e00


	//   ....[4]....
        /*06bc*/ 	.word	0x00006e50


	//   ....[5]....
        /*06c0*/ 	.word	0x000080d0


	//   ....[6]....
        /*06c4*/ 	.word	0x000093d0


	//----- nvinfo : EIATTR_MAX_THREADS
	.align		4
.L_38:
        /*06c8*/ 	.byte	0x04, 0x05
        /*06ca*/ 	.short	(.L_40 - .L_39)
.L_39:
        /*06cc*/ 	.word	0x00000180
        /*06d0*/ 	.word	0x00000001
        /*06d4*/ 	.word	0x00000001


	//----- nvinfo : EIATTR_CRS_STACK_SIZE
	.align		4
.L_40:
        /*06d8*/ 	.byte	0x04, 0x1e
        /*06da*/ 	.short	(.L_42 - .L_41)
.L_41:
        /*06dc*/ 	.word	0x00000000


	//----- nvinfo : EIATTR_CBANK_PARAM_SIZE
	.align		4
.L_42:
        /*06e0*/ 	.byte	0x03, 0x19
        /*06e2*/ 	.short	0x0770


	//----- nvinfo : EIATTR_PARAM_CBANK
	.align		4
        /*06e4*/ 	.byte	0x04, 0x0a
        /*06e6*/ 	.short	(.L_44 - .L_43)
	.align		4
.L_43:
        /*06e8*/ 	.word	index@(.nv.constant0._ZN7cutlass13device_kernelINS_4gemm6kernel13GemmUniversalIN4cute5tupleIJiiiiEEENS1_10collective13CollectiveMmaINS1_37MainloopSm90TmaGmmaWarpSpecializedFP8ILi10ENS5_IJNS4_1CILi2EEENSA_ILi1EEESC_EEENS1_35KernelTmaWarpSpecializedCooperativeEEENS5_IJNSA_ILi256EEENSA_ILi64EEESH_EEENS_12float_e4m3_tENS5_IJlSC_lEEESJ_SK_NS4_8TiledMMAINS4_8MMA_AtomIJNS4_4SM904GMMA30MMA_64x64x32_F32E4M3E4M3_SS_TNILNSO_7ScaleInE1ELSQ_1EEEEEENS4_6LayoutISD_NS5_IJSC_NSA_ILi0EEESU_EEEEENS5_IJNS4_10UnderscoreESX_SX_EEEEENS4_13SM90_TMA_LOADENS4_14ComposedLayoutINS4_7SwizzleILi2ELi4ELi3EEENS4_18smem_ptr_flag_bitsILi8EEENST_INS5_IJNSA_ILi8EEESH_EEENS5_IJSH_SC_EEEEEEEvNS4_8identityENS4_23SM90_TMA_LOAD_MULTICASTES1A_vS1B_EENS_8epilogue10collective18CollectiveEpilogueINS1E_22Sm90TmaWarpSpecializedILi4ELi2ELi16ELb0ELb0EEEJSI_NS5_IJNSA_ILi128EEENSA_ILi32EEEEEESJ_SK_SJ_SK_NS1E_6fusion15FusionCallbacksIS1I_NS1M_17LinearCombinationISJ_fSJ_fLNS_15FloatRoundStyleE2EEESI_S1L_JEEES10_NS11_INS12_ILi1ELi4ELi3EEES15_NST_INS5_IJS16_S1K_EEENS5_IJS1K_SC_EEEEEEENS4_39AutoVectorizingCopyWithAssumedAlignmentILi128EEENS4_14SM90_TMA_STOREES1W_S1Y_NS4_9Copy_AtomIJNS4_17SM90_U32x4_STSM_NENS_6half_tEEEEvEEEvvEEEEvNT_6ParamsE)
        /*06ec*/ 	.short	0x0210
        /*06ee*/ 	.short	0x0770


	//----- nvinfo : EIATTR_SW_WAR
	.align		4
.L_44:
        /*06f0*/ 	.byte	0x04, 0x36
        /*06f2*/ 	.short	(.L_46 - .L_45)
.L_45:
        /*06f4*/ 	.word	0x00000008
.L_46:


//--------------------- .nv.callgraph             --------------------------
	.section	.nv.callgraph,"",@"SHT_CUDA_CALLGRAPH"
	.align	4
	.sectionentsize	8
	.align		4
        /*0000*/ 	.word	0x00000000
	.align		4
        /*0004*/ 	.word	0xffffffff
	.align		4
        /*0008*/ 	.word	index@(_ZN7cutlass13device_kernelINS_4gemm6kernel13GemmUniversalIN4cute5tupleIJiiiiEEENS1_10collective13CollectiveMmaINS1_37MainloopSm90TmaGmmaWarpSpecializedFP8ILi10ENS5_IJNS4_1CILi2EEENSA_ILi1EEESC_EEENS1_35KernelTmaWarpSpecializedCooperativeEEENS5_IJNSA_ILi256EEENSA_ILi64EEESH_EEENS_12float_e4m3_tENS5_IJlSC_lEEESJ_SK_NS4_8TiledMMAINS4_8MMA_AtomIJNS4_4SM904GMMA30MMA_64x64x32_F32E4M3E4M3_SS_TNILNSO_7ScaleInE1ELSQ_1EEEEEENS4_6LayoutISD_NS5_IJSC_NSA_ILi0EEESU_EEEEENS5_IJNS4_10UnderscoreESX_SX_EEEEENS4_13SM90_TMA_LOADENS4_14ComposedLayoutINS4_7SwizzleILi2ELi4ELi3EEENS4_18smem_ptr_flag_bitsILi8EEENST_INS5_IJNSA_ILi8EEESH_EEENS5_IJSH_SC_EEEEEEEvNS4_8identityENS4_23SM90_TMA_LOAD_MULTICASTES1A_vS1B_EENS_8epilogue10collective18CollectiveEpilogueINS1E_22Sm90TmaWarpSpecializedILi4ELi2ELi16ELb0ELb0EEEJSI_NS5_IJNSA_ILi128EEENSA_ILi32EEEEEESJ_SK_SJ_SK_NS1E_6fusion15FusionCallbacksIS1I_NS1M_17LinearCombinationISJ_fSJ_fLNS_15FloatRoundStyleE2EEESI_S1L_JEEES10_NS11_INS12_ILi1ELi4ELi3EEES15_NST_INS5_IJS16_S1K_EEENS5_IJS1K_SC_EEEEEEENS4_39AutoVectorizingCopyWithAssumedAlignmentILi128EEENS4_14SM90_TMA_STOREES1W_S1Y_NS4_9Copy_AtomIJNS4_17SM90_U32x4_STSM_NENS_6half_tEEEEvEEEvvEEEEvNT_6ParamsE)
	.align		4
        /*000c*/ 	.word	index@(__assertfail)
	.align		4
        /*0010*/ 	.word	0x00000000
	.align		4
        /*0014*/ 	.word	0xfffffffe
	.align		4
        /*0018*/ 	.word	0x00000000
	.align		4
        /*001c*/ 	.word	0xfffffffd
	.align		4
        /*0020*/ 	.word	0x00000000
	.align		4
        /*0024*/ 	.word	0xfffffffc


//--------------------- .nv.constant4             --------------------------
	.section	.nv.constant4,"a",@progbits
	.align	8
	.align		8
.nv.constant4:
        /*0000*/ 	.dword	__assertfail
	.align		8
        /*0008*/ 	.dword	__unnamed_1
	.align		8
        /*0010*/ 	.dword	__unnamed_2
	.align		8
        /*0018*/ 	.dword	_ZN39_INTERNAL_9ff54596_4_k_cu_185ed800_34884cuda3std3__45__cpo5beginE
	.align		8
        /*0020*/ 	.dword	_ZN39_INTERNAL_9ff54596_4_k_cu_185ed800_34884cuda3std3__45__cpo3endE
	.align		8
        /*0028*/ 	.dword	_ZN39_INTERNAL_9ff54596_4_k_cu_185ed800_34884cuda3std3__45__cpo6cbeginE
	.align		8
        /*0030*/ 	.dword	_ZN39_INTERNAL_9ff54596_4_k_cu_185ed800_34884cuda3std3__45__cpo4cendE
	.align		8
        /*0038*/ 	.dword	_ZN39_INTERNAL_9ff54596_4_k_cu_185ed800_34884cuda3std3__441_GLOBAL__N__9ff54596_4_k_cu_185ed800_34886ignoreE
	.align		8
        /*0040*/ 	.dword	_ZN39_INTERNAL_9ff54596_4_k_cu_185ed800_34884cuda3std3__419piecewise_constructE
	.align		8
        /*0048*/ 	.dword	_ZN39_INTERNAL_9ff54596_4_k_cu_185ed800_34884cuda3std3__48in_placeE
	.align		8
        /*0050*/ 	.dword	_ZN39_INTERNAL_9ff54596_4_k_cu_185ed800_34884cuda3std6ranges3__45__cpo4swapE
	.align		8
        /*0058*/ 	.dword	_ZN39_INTERNAL_9ff54596_4_k_cu_185ed800_34884cuda3std6ranges3__45__cpo9iter_moveE
	.align		8
        /*0060*/ 	.dword	_ZN39_INTERNAL_9ff54596_4_k_cu_185ed800_34884cute7productE
	.align		8
        /*0068*/ 	.dword	_ZN39_INTERNAL_9ff54596_4_k_cu_185ed800_34884cute1_E
	.align		8
        /*0070*/ 	.dword	$str$24
	.align		8
        /*0078*/ 	.dword	$str$25


//--------------------- .text._ZN7cutlass13device_kernelINS_4gemm6kernel13GemmUniversalIN4cute5tupleIJiiiiEEENS1_10collective13CollectiveMmaINS1_37MainloopSm90TmaGmmaWarpSpecializedFP8ILi10ENS5_IJNS4_1CILi2EEENSA_ILi1EEESC_EEENS1_35KernelTmaWarpSpecializedCooperativeEEENS5_IJNSA_ILi256EEENSA_ILi64EEESH_EEENS_12float_e4m3_tENS5_IJlSC_lEEESJ_SK_NS4_8TiledMMAINS4_8MMA_AtomIJNS4_4SM904GMMA30MMA_64x64x32_F32E4M3E4M3_SS_TNILNSO_7ScaleInE1ELSQ_1EEEEEENS4_6LayoutISD_NS5_IJSC_NSA_ILi0EEESU_EEEEENS5_IJNS4_10UnderscoreESX_SX_EEEEENS4_13SM90_TMA_LOADENS4_14ComposedLayoutINS4_7SwizzleILi2ELi4ELi3EEENS4_18smem_ptr_flag_bitsILi8EEENST_INS5_IJNSA_ILi8EEESH_EEENS5_IJSH_SC_EEEEEEEvNS4_8identityENS4_23SM90_TMA_LOAD_MULTICASTES1A_vS1B_EENS_8epilogue10collective18CollectiveEpilogueINS1E_22Sm90TmaWarpSpecializedILi4ELi2ELi16ELb0ELb0EEEJSI_NS5_IJNSA_ILi128EEENSA_ILi32EEEEEESJ_SK_SJ_SK_NS1E_6fusion15FusionCallbacksIS1I_NS1M_17LinearCombinationISJ_fSJ_fLNS_15FloatRoundStyleE2EEESI_S1L_JEEES10_NS11_INS12_ILi1ELi4ELi3EEES15_NST_INS5_IJS16_S1K_EEENS5_IJS1K_SC_EEEEEEENS4_39AutoVectorizingCopyWithAssumedAlignmentILi128EEENS4_14SM90_TMA_STOREES1W_S1Y_NS4_9Copy_AtomIJNS4_17SM90_U32x4_STSM_NENS_6half_tEEEEvEEEvvEEEEvNT_6ParamsE --------------------------
	.section	.text._ZN7cutlass13device_kernelINS_4gemm6kernel13GemmUniversalIN4cute5tupleIJiiiiEEENS1_10collective13CollectiveMmaINS1_37MainloopSm90TmaGmmaWarpSpecializedFP8ILi10ENS5_IJNS4_1CILi2EEENSA_ILi1EEESC_EEENS1_35KernelTmaWarpSpecializedCooperativeEEENS5_IJNSA_ILi256EEENSA_ILi64EEESH_EEENS_12float_e4m3_tENS5_IJlSC_lEEESJ_SK_NS4_8TiledMMAINS4_8MMA_AtomIJNS4_4SM904GMMA30MMA_64x64x32_F32E4M3E4M3_SS_TNILNSO_7ScaleInE1ELSQ_1EEEEEENS4_6LayoutISD_NS5_IJSC_NSA_ILi0EEESU_EEEEENS5_IJNS4_10UnderscoreESX_SX_EEEEENS4_13SM90_TMA_LOADENS4_14ComposedLayoutINS4_7SwizzleILi2ELi4ELi3EEENS4_18smem_ptr_flag_bitsILi8EEENST_INS5_IJNSA_ILi8EEESH_EEENS5_IJSH_SC_EEEEEEEvNS4_8identityENS4_23SM90_TMA_LOAD_MULTICASTES1A_vS1B_EENS_8epilogue10collective18CollectiveEpilogueINS1E_22Sm90TmaWarpSpecializedILi4ELi2ELi16ELb0ELb0EEEJSI_NS5_IJNSA_ILi128EEENSA_ILi32EEEEEESJ_SK_SJ_SK_NS1E_6fusion15FusionCallbacksIS1I_NS1M_17LinearCombinationISJ_fSJ_fLNS_15FloatRoundStyleE2EEESI_S1L_JEEES10_NS11_INS12_ILi1ELi4ELi3EEES15_NST_INS5_IJS16_S1K_EEENS5_IJS1K_SC_EEEEEEENS4_39AutoVectorizingCopyWithAssumedAlignmentILi128EEENS4_14SM90_TMA_STOREES1W_S1Y_NS4_9Copy_AtomIJNS4_17SM90_U32x4_STSM_NENS_6half_tEEEEvEEEvvEEEEvNT_6ParamsE,"ax",@progbits
	.align	128
.text._ZN7cutlass13device_kernelINS_4gemm6kernel13GemmUniversalIN4cute5tupleIJiiiiEEENS1_10collective13CollectiveMmaINS1_37MainloopSm90TmaGmmaWarpSpecializedFP8ILi10ENS5_IJNS4_1CILi2EEENSA_ILi1EEESC_EEENS1_35KernelTmaWarpSpecializedCooperativeEEENS5_IJNSA_ILi256EEENSA_ILi64EEESH_EEENS_12float_e4m3_tENS5_IJlSC_lEEESJ_SK_NS4_8TiledMMAINS4_8MMA_AtomIJNS4_4SM904GMMA30MMA_64x64x32_F32E4M3E4M3_SS_TNILNSO_7ScaleInE1ELSQ_1EEEEEENS4_6LayoutISD_NS5_IJSC_NSA_ILi0EEESU_EEEEENS5_IJNS4_10UnderscoreESX_SX_EEEEENS4_13SM90_TMA_LOADENS4_14ComposedLayoutINS4_7SwizzleILi2ELi4ELi3EEENS4_18smem_ptr_flag_bitsILi8EEENST_INS5_IJNSA_ILi8EEESH_EEENS5_IJSH_SC_EEEEEEEvNS4_8identityENS4_23SM90_TMA_LOAD_MULTICASTES1A_vS1B_EENS_8epilogue10collective18CollectiveEpilogueINS1E_22Sm90TmaWarpSpecializedILi4ELi2ELi16ELb0ELb0EEEJSI_NS5_IJNSA_ILi128EEENSA_ILi32EEEEEESJ_SK_SJ_SK_NS1E_6fusion15FusionCallbacksIS1I_NS1M_17LinearCombinationISJ_fSJ_fLNS_15FloatRoundStyleE2EEESI_S1L_JEEES10_NS11_INS12_ILi1ELi4ELi3EEES15_NST_INS5_IJS16_S1K_EEENS5_IJS1K_SC_EEEEEEENS4_39AutoVectorizingCopyWithAssumedAlignmentILi128EEENS4_14SM90_TMA_STOREES1W_S1Y_NS4_9Copy_AtomIJNS4_17SM90_U32x4_STSM_NENS_6half_tEEEEvEEEvvEEEEvNT_6ParamsE:
        .type           _ZN7cutlass13device_kernelINS_4gemm6kernel13GemmUniversalIN4cute5tupleIJiiiiEEENS1_10collective13CollectiveMmaINS1_37MainloopSm90TmaGmmaWarpSpecializedFP8ILi10ENS5_IJNS4_1CILi2EEENSA_ILi1EEESC_EEENS1_35KernelTmaWarpSpecializedCooperativeEEENS5_IJNSA_ILi256EEENSA_ILi64EEESH_EEENS_12float_e4m3_tENS5_IJlSC_lEEESJ_SK_NS4_8TiledMMAINS4_8MMA_AtomIJNS4_4SM904GMMA30MMA_64x64x32_F32E4M3E4M3_SS_TNILNSO_7ScaleInE1ELSQ_1EEEEEENS4_6LayoutISD_NS5_IJSC_NSA_ILi0EEESU_EEEEENS5_IJNS4_10UnderscoreESX_SX_EEEEENS4_13SM90_TMA_LOADENS4_14ComposedLayoutINS4_7SwizzleILi2ELi4ELi3EEENS4_18smem_ptr_flag_bitsILi8EEENST_INS5_IJNSA_ILi8EEESH_EEENS5_IJSH_SC_EEEEEEEvNS4_8identityENS4_23SM90_TMA_LOAD_MULTICASTES1A_vS1B_EENS_8epilogue10collective18CollectiveEpilogueINS1E_22Sm90TmaWarpSpecializedILi4ELi2ELi16ELb0ELb0EEEJSI_NS5_IJNSA_ILi128EEENSA_ILi32EEEEEESJ_SK_SJ_SK_NS1E_6fusion15FusionCallbacksIS1I_NS1M_17LinearCombinationISJ_fSJ_fLNS_15FloatRoundStyleE2EEESI_S1L_JEEES10_NS11_INS12_ILi1ELi4ELi3EEES15_NST_INS5_IJS16_S1K_EEENS5_IJS1K_SC_EEEEEEENS4_39AutoVectorizingCopyWithAssumedAlignmentILi128EEENS4_14SM90_TMA_STOREES1W_S1Y_NS4_9Copy_AtomIJNS4_17SM90_U32x4_STSM_NENS_6half_tEEEEvEEEvvEEEEvNT_6ParamsE,@function
        .size           _ZN7cutlass13device_kernelINS_4gemm6kernel13GemmUniversalIN4cute5tupleIJiiiiEEENS1_10collective13CollectiveMmaINS1_37MainloopSm90TmaGmmaWarpSpecializedFP8ILi10ENS5_IJNS4_1CILi2EEENSA_ILi1EEESC_EEENS1_35KernelTmaWarpSpecializedCooperativeEEENS5_IJNSA_ILi256EEENSA_ILi64EEESH_EEENS_12float_e4m3_tENS5_IJlSC_lEEESJ_SK_NS4_8TiledMMAINS4_8MMA_AtomIJNS4_4SM904GMMA30MMA_64x64x32_F32E4M3E4M3_SS_TNILNSO_7ScaleInE1ELSQ_1EEEEEENS4_6LayoutISD_NS5_IJSC_NSA_ILi0EEESU_EEEEENS5_IJNS4_10UnderscoreESX_SX_EEEEENS4_13SM90_TMA_LOADENS4_14ComposedLayoutINS4_7SwizzleILi2ELi4ELi3EEENS4_18smem_ptr_flag_bitsILi8EEENST_INS5_IJNSA_ILi8EEESH_EEENS5_IJSH_SC_EEEEEEEvNS4_8identityENS4_23SM90_TMA_LOAD_MULTICASTES1A_vS1B_EENS_8epilogue10collective18CollectiveEpilogueINS1E_22Sm90TmaWarpSpecializedILi4ELi2ELi16ELb0ELb0EEEJSI_NS5_IJNSA_ILi128EEENSA_ILi32EEEEEESJ_SK_SJ_SK_NS1E_6fusion15FusionCallbacksIS1I_NS1M_17LinearCombinationISJ_fSJ_fLNS_15FloatRoundStyleE2EEESI_S1L_JEEES10_NS11_INS12_ILi1ELi4ELi3EEES15_NST_INS5_IJS16_S1K_EEENS5_IJS1K_SC_EEEEEEENS4_39AutoVectorizingCopyWithAssumedAlignmentILi128EEENS4_14SM90_TMA_STOREES1W_S1Y_NS4_9Copy_AtomIJNS4_17SM90_U32x4_STSM_NENS_6half_tEEEEvEEEvvEEEEvNT_6ParamsE,(.L_x_206 - _ZN7cutlass13device_kernelINS_4gemm6kernel13GemmUniversalIN4cute5tupleIJiiiiEEENS1_10collective13CollectiveMmaINS1_37MainloopSm90TmaGmmaWarpSpecializedFP8ILi10ENS5_IJNS4_1CILi2EEENSA_ILi1EEESC_EEENS1_35KernelTmaWarpSpecializedCooperativeEEENS5_IJNSA_ILi256EEENSA_ILi64EEESH_EEENS_12float_e4m3_tENS5_IJlSC_lEEESJ_SK_NS4_8TiledMMAINS4_8MMA_AtomIJNS4_4SM904GMMA30MMA_64x64x32_F32E4M3E4M3_SS_TNILNSO_7ScaleInE1ELSQ_1EEEEEENS4_6LayoutISD_NS5_IJSC_NSA_ILi0EEESU_EEEEENS5_IJNS4_10UnderscoreESX_SX_EEEEENS4_13SM90_TMA_LOADENS4_14ComposedLayoutINS4_7SwizzleILi2ELi4ELi3EEENS4_18smem_ptr_flag_bitsILi8EEENST_INS5_IJNSA_ILi8EEESH_EEENS5_IJSH_SC_EEEEEEEvNS4_8identityENS4_23SM90_TMA_LOAD_MULTICASTES1A_vS1B_EENS_8epilogue10collective18CollectiveEpilogueINS1E_22Sm90TmaWarpSpecializedILi4ELi2ELi16ELb0ELb0EEEJSI_NS5_IJNSA_ILi128EEENSA_ILi32EEEEEESJ_SK_SJ_SK_NS1E_6fusion15FusionCallbacksIS1I_NS1M_17LinearCombinationISJ_fSJ_fLNS_15FloatRoundStyleE2EEESI_S1L_JEEES10_NS11_INS12_ILi1ELi4ELi3EEES15_NST_INS5_IJS16_S1K_EEENS5_IJS1K_SC_EEEEEEENS4_39AutoVectorizingCopyWithAssumedAlignmentILi128EEENS4_14SM90_TMA_STOREES1W_S1Y_NS4_9Copy_AtomIJNS4_17SM90_U32x4_STSM_NENS_6half_tEEEEvEEEvvEEEEvNT_6ParamsE)
        .other          _ZN7cutlass13device_kernelINS_4gemm6kernel13GemmUniversalIN4cute5tupleIJiiiiEEENS1_10collective13CollectiveMmaINS1_37MainloopSm90TmaGmmaWarpSpecializedFP8ILi10ENS5_IJNS4_1CILi2EEENSA_ILi1EEESC_EEENS1_35KernelTmaWarpSpecializedCooperativeEEENS5_IJNSA_ILi256EEENSA_ILi64EEESH_EEENS_12float_e4m3_tENS5_IJlSC_lEEESJ_SK_NS4_8TiledMMAINS4_8MMA_AtomIJNS4_4SM904GMMA30MMA_64x64x32_F32E4M3E4M3_SS_TNILNSO_7ScaleInE1ELSQ_1EEEEEENS4_6LayoutISD_NS5_IJSC_NSA_ILi0EEESU_EEEEENS5_IJNS4_10UnderscoreESX_SX_EEEEENS4_13SM90_TMA_LOADENS4_14ComposedLayoutINS4_7SwizzleILi2ELi4ELi3EEENS4_18smem_ptr_flag_bitsILi8EEENST_INS5_IJNSA_ILi8EEESH_EEENS5_IJSH_SC_EEEEEEEvNS4_8identityENS4_23SM90_TMA_LOAD_MULTICASTES1A_vS1B_EENS_8epilogue10collective18CollectiveEpilogueINS1E_22Sm90TmaWarpSpecializedILi4ELi2ELi16ELb0ELb0EEEJSI_NS5_IJNSA_ILi128EEENSA_ILi32EEEEEESJ_SK_SJ_SK_NS1E_6fusion15FusionCallbacksIS1I_NS1M_17LinearCombinationISJ_fSJ_fLNS_15FloatRoundStyleE2EEESI_S1L_JEEES10_NS11_INS12_ILi1ELi4ELi3EEES15_NST_INS5_IJS16_S1K_EEENS5_IJS1K_SC_EEEEEEENS4_39AutoVectorizingCopyWithAssumedAlignmentILi128EEENS4_14SM90_TMA_STOREES1W_S1Y_NS4_9Copy_AtomIJNS4_17SM90_U32x4_STSM_NENS_6half_tEEEEvEEEvvEEEEvNT_6ParamsE,@"STO_CUDA_ENTRY STV_DEFAULT"
_ZN7cutlass13device_kernelINS_4gemm6kernel13GemmUniversalIN4cute5tupleIJiiiiEEENS1_10collective13CollectiveMmaINS1_37MainloopSm90TmaGmmaWarpSpecializedFP8ILi10ENS5_IJNS4_1CILi2EEENSA_ILi1EEESC_EEENS1_35KernelTmaWarpSpecializedCooperativeEEENS5_IJNSA_ILi256EEENSA_ILi64EEESH_EEENS_12float_e4m3_tENS5_IJlSC_lEEESJ_SK_NS4_8TiledMMAINS4_8MMA_AtomIJNS4_4SM904GMMA30MMA_64x64x32_F32E4M3E4M3_SS_TNILNSO_7ScaleInE1ELSQ_1EEEEEENS4_6LayoutISD_NS5_IJSC_NSA_ILi0EEESU_EEEEENS5_IJNS4_10UnderscoreESX_SX_EEEEENS4_13SM90_TMA_LOADENS4_14ComposedLayoutINS4_7SwizzleILi2ELi4ELi3EEENS4_18smem_ptr_flag_bitsILi8EEENST_INS5_IJNSA_ILi8EEESH_EEENS5_IJSH_SC_EEEEEEEvNS4_8identityENS4_23SM90_TMA_LOAD_MULTICASTES1A_vS1B_EENS_8epilogue10collective18CollectiveEpilogueINS1E_22Sm90TmaWarpSpecializedILi4ELi2ELi16ELb0ELb0EEEJSI_NS5_IJNSA_ILi128EEENSA_ILi32EEEEEESJ_SK_SJ_SK_NS1E_6fusion15FusionCallbacksIS1I_NS1M_17LinearCombinationISJ_fSJ_fLNS_15FloatRoundStyleE2EEESI_S1L_JEEES10_NS11_INS12_ILi1ELi4ELi3EEES15_NST_INS5_IJS16_S1K_EEENS5_IJS1K_SC_EEEEEEENS4_39AutoVectorizingCopyWithAssumedAlignmentILi128EEENS4_14SM90_TMA_STOREES1W_S1Y_NS4_9Copy_AtomIJNS4_17SM90_U32x4_STSM_NENS_6half_tEEEEvEEEvvEEEEvNT_6ParamsE:
[----:B------:R-:W1:Y:S01]  /*0000*/  LDC R1, c[0x0][0x28] ;  /* 0x00000a00ff017b82 */ /* 0x000e620000000800 */
[----:B------:R-:W2:Y:S07]  /*0010*/  S2R R18, SR_TID.X ;  /* 0x0000000000127919 */ /* 0x000eae0000002100 */
[----:B------:R-:W3:Y:S01]  /*0020*/  LDC.64 R4, c[0x0][0x588] ;  /* 0x00016200ff047b82 */ /* 0x000ee20000000a00 */
[----:B------:R-:W-:Y:S01]  /*0030*/  ELECT P0, URZ, PT ;  /* 0x00000000003f782f */ /* 0x000fe20003800000 */
[----:B------:R-:W-:Y:S01]  /*0040*/  BSSY B0, `(.L_x_0) ;  /* 0x0000016000007945 */ /* 0x000fe20003800000 */
[----:B--2---:R-:W-:-:S02]  /*0050*/  SHF.R.U32.HI R0, RZ, 0x5, R18 ;  /* 0x00000005ff007819 */ /* 0x004fc40000011612 */
[----:B------:R-:W-:-:S03]  /*0060*/  SHF.R.U32.HI R6, RZ, 0x7, R18 ;  /* 0x00000007ff067819 */ /* 0x000fc60000011612 */
[----:B------:R-:W2:Y:S04]  /*0070*/  SHFL.IDX PT, R3, R0, RZ, 0x1f ;  /* 0x00001fff00037589 */ /* 0x000ea800000e0000 */
[----:B------:R4:W1:Y:S01]  /*0080*/  SHFL.IDX PT, R7, R6, RZ, 0x1f ;  /* 0x00001fff06077589 */ /* 0x00086200000e0000 */
[----:B--2---:R-:W-:Y:S02]  /*0090*/  ISETP.NE.OR P0, PT, R3, RZ, !P0 ;  /* 0x000000ff0300720c */ /* 0x004fe40004705670 */
[----:B------:R-:W-:-:S11]  /*00a0*/  SHF.R.S32.HI R2, RZ, 0x1f, R3 ;  /* 0x0000001fff027819 */ /* 0x000fd60000011403 */
[----:B-1-34-:R-:W-:Y:S05]  /*00b0*/  @P0 BRA `(.L_x_1) ;  /* 0x0000000000380947 */ /* 0x01afea0003800000 */
[----:B------:R-:W-:Y:S02]  /*00c0*/  ULDC.64 UR4, c[0x0][0x198] ;  /* 0x0000660000047ab9 */ /* 0x000fe40000000a00 */
[----:B------:R-:W-:Y:S02]  /*00d0*/  UIADD3 UR6, UP0, UR4, 0xf0, URZ ;  /* 0x000000f004067890 */ /* 0x000fe4000ff1e03f */
[----:B------:R-:W-:Y:S02]  /*00e0*/  UIADD3 UR8, UP1, UR4, 0x1f0, URZ ;  /* 0x000001f004087890 */ /* 0x000fe4000ff3e03f */
[----:B------:R-:W-:Y:S02]  /*00f0*/  UIADD3 UR10, UP2, UR4, 0x3f0, URZ ;  /* 0x000003f0040a7890 */ /* 0x000fe4000ff5e03f */
[----:B------:R-:W-:Y:S02]  /*0100*/  UIADD3 UR4, UP3, UR4, 0x4f0, URZ ;  /* 0x000004f004047890 */ /* 0x000fe4000ff7e03f */
[----:B------:R-:W-:-:S02]  /*0110*/  UIADD3.X UR7, URZ, UR5, URZ, UP0, !UPT ;  /* 0x000000053f077290 */ /* 0x000fc400087fe43f */
[----:B------:R-:W-:Y:S02]  /*0120*/  UIADD3.X UR9, URZ, UR5, URZ, UP1, !UPT ;  /* 0x000000053f097290 */ /* 0x000fe40008ffe43f */
[----:B------:R-:W-:Y:S02]  /*0130*/  UIADD3.X UR11, URZ, UR5, URZ, UP2, !UPT ;  /* 0x000000053f0b7290 */ /* 0x000fe400097fe43f */
[----:B------:R-:W-:-:S03]  /*0140*/  UIADD3.X UR5, URZ, UR5, URZ, UP3, !UPT ;  /* 0x000000053f057290 */ /* 0x000fc60009ffe43f */
[----:B------:R1:W-:Y:S02]  /*0150*/  UTMACCTL.PF [UR6] ;  /* 0x00000000060079b9 */ /* 0x0003e40008040000 */
[----:B------:R1:W-:Y:S02]  /*0160*/  UTMACCTL.PF [UR8] ;  /* 0x00000000080079b9 */ /* 0x0003e40008040000 */
[----:B------:R1:W-:Y:S02]  /*0170*/  UTMACCTL.PF [UR10] ;  /* 0x000000000a0079b9 */ /* 0x0003e40008040000 */
[----:B------:R1:W-:Y:S02]  /*0180*/  UTMACCTL.PF [UR4] ;  /* 0x00000000040079b9 */ /* 0x0003e40008040000 */
[----:B-1----:R-:W-:Y:S01]  /*0190*/  NOP ;  /* 0x0000000000007918 */ /* 0x002fe20000000000 */
.L_x_1:
[----:B------:R-:W-:Y:S05]  /*01a0*/  BSYNC B0 ;  /* 0x0000000000007941 */ /* 0x000fea0003800000 */
.L_x_0:
[----:B------:R-:W-:Y:S01]  /*01b0*/  ULDC.64 UR4, c[0x0][0x590] ;  /* 0x0001640000047ab9 */ /* 0x000fe20000000a00 */
[----:B------:R-:W-:Y:S01]  /*01c0*/  LEA.HI R2, R2, R3, RZ, 0x2 ;  /* 0x0000000302027211 */ /* 0x000fe200078f10ff */
[----:B------:R-:W-:Y:S01]  /*01d0*/  ULDC.64 UR42, c[0x0][0x208] ;  /* 0x00008200002a7ab9 */ /* 0x000fe20000000a00 */
[----:B------:R-:W-:Y:S01]  /*01e0*/  ISETP.NE.U32.AND P1, PT, RZ, UR4, PT ;  /* 0x00000004ff007c0c */ /* 0x000fe2000bf25070 */
[----:B------:R-:W-:Y:S01]  /*01f0*/  IMAD.MOV.U32 R8, RZ, RZ, R4 ;  /* 0x000000ffff087224 */ /* 0x000fe200078e0004 */
[----:B------:R-:W-:Y:S01]  /*0200*/  LOP3.LUT R2, R2, 0xfffffffc, RZ, 0xc0, !PT ;  /* 0xfffffffc02027812 */ /* 0x000fe200078ec0ff */
[----:B------:R-:W-:Y:S01]  /*0210*/  IMAD.MOV.U32 R9, RZ, RZ, R5 ;  /* 0x000000ffff097224 */ /* 0x000fe200078e0005 */
[----:B------:R-:W-:-:S03]  /*0220*/  ISETP.NE.AND.EX P2, PT, RZ, UR5, PT, P1 ;  /* 0x00000005ff007c0c */ /* 0x000fc6000bf45310 */
[--C-:B------:R-:W-:Y:S01]  /*0230*/  IMAD.IADD R3, R3, 0x1, -R2.reuse ;  /* 0x0000000103037824 */ /* 0x100fe200078e0a02 */
[----:B------:R-:W-:-:S09]  /*0240*/  PRMT R2, RZ, 0x7610, R2 ;  /* 0x00007610ff027816 */ /* 0x000fd20000000002 */
[----:B------:R-:W-:Y:S05]  /*0250*/  @P2 BRA `(.L_x_2) ;  /* 0x0000000000302947 */ /* 0x000fea0003800000 */
[----:B------:R-:W-:Y:S02]  /*0260*/  ULDC.64 UR6, c[0x0][0x588] ;  /* 0x0001620000067ab9 */ /* 0x000fe40000000a00 */
[----:B------:R-:W-:-:S04]  /*0270*/  ISETP.NE.U32.AND P0, PT, RZ, UR6, PT ;  /* 0x00000006ff007c0c */ /* 0x000fc8000bf05070 */
[----:B------:R-:W-:-:S13]  /*0280*/  ISETP.NE.AND.EX P0, PT, RZ, UR7, PT, P0 ;  /* 0x00000007ff007c0c */ /* 0x000fda000bf05300 */
[----:B------:R-:W-:Y:S05]  /*0290*/  @!P0 BRA `(.L_x_3) ;  /* 0x0000000000108947 */ /* 0x000fea0003800000 */
[----:B------:R-:W2:Y:S02]  /*02a0*/  LDG.E R2, desc[UR42][R8.64] ;  /* 0x0000002a08027981 */ /* 0x000ea4000c1e1900 */
[----:B--2---:R-:W-:Y:S01]  /*02b0*/  FSETP.NEU.AND P3, PT, R2, RZ, PT ;  /* 0x000000ff0200720b */ /* 0x004fe20003f6d000 */
[----:B------:R-:W-:Y:S01]  /*02c0*/  IMAD.MOV.U32 R2, RZ, RZ, 0x1 ;  /* 0x00000001ff027424 */ /* 0x000fe200078e00ff */
[----:B------:R-:W-:Y:S11]  /*02d0*/  BRA `(.L_x_2) ;  /* 0x0000000000107947 */ /* 0x000ff60003800000 */
.L_x_3:
[----:B------:R-:W-:Y:S01]  /*02e0*/  ULDC UR6, c[0x0][0x580] ;  /* 0x0001600000067ab9 */ /* 0x000fe20000000800 */
[----:B------:R-:W-:Y:S01]  /*02f0*/  IMAD.MOV.U32 R2, RZ, RZ, 0x1 ;  /* 0x00000001ff027424 */ /* 0x000fe200078e00ff */
[----:B------:R-:W-:Y:S02]  /*0300*/  FSETP.NEU.AND P3, PT, RZ, UR6, PT ;  /* 0x00000006ff007c0b */ /* 0x000fe4000bf6d000 */
[----:B------:R-:W-:-:S11]  /*0310*/  CS2R R8, SRZ ;  /* 0x0000000000087805 */ /* 0x000fd6000001ff00 */
.L_x_2:
[----:B------:R-:W-:Y:S01]  /*0320*/  ISETP.NE.U32.AND P0, PT, R8, RZ, PT ;  /* 0x000000ff0800720c */ /* 0x000fe20003f05070 */
[----:B------:R-:W-:Y:S01]  /*0330*/  IMAD.MOV.U32 R6, RZ, RZ, 0x1 ;  /* 0x00000001ff067424 */ /* 0x000fe200078e00ff */
[----:B------:R-:W-:Y:S02]  /*0340*/  ISETP.NE.AND.EX P1, PT, RZ, UR5, PT, P1 ;  /* 0x00000005ff007c0c */ /* 0x000fe4000bf25310 */
[----:B------:R-:W-:-:S13]  /*0350*/  ISETP.NE.AND.EX P0, PT, R9, RZ, PT, P0 ;  /* 0x000000ff0900720c */ /* 0x000fda0003f05300 */
[----:B------:R-:W-:Y:S05]  /*0360*/  @P0 BRA P1, `(.L_x_4) ;  /* 0x0000000000300947 */ /* 0x000fea0000800000 */
[----:B------:R-:W-:Y:S02]  /*0370*/  ISETP.NE.U32.AND P1, PT, RZ, UR4, PT ;  /* 0x00000004ff007c0c */ /* 0x000fe4000bf25070 */
[----:B------:R-:W-:Y:S02]  /*0380*/  ISETP.NE.U32.AND P0, PT, R8, RZ, PT ;  /* 0x000000ff0800720c */ /* 0x000fe40003f05070 */
[----:B------:R-:W-:Y:S02]  /*0390*/  ISETP.NE.AND.EX P1, PT, RZ, UR5, PT, P1 ;  /* 0x00000005ff007c0c */ /* 0x000fe4000bf25310 */
[----:B------:R-:W-:Y:S02]  /*03a0*/  PRMT R2, R2, 0x9910, RZ ;  /* 0x0000991002027816 */ /* 0x000fe400000000ff */
[----:B------:R-:W-:Y:S02]  /*03b0*/  ISETP.NE.AND.EX P0, PT, R9, RZ, PT, P0 ;  /* 0x000000ff0900720c */ /* 0x000fe40003f05300 */
[----:B------:R-:W-:-:S02]  /*03c0*/  ISETP.NE.AND P4, PT, R2, RZ, PT ;  /* 0x000000ff0200720c */ /* 0x000fc40003f85270 */
[----:B------:R-:W-:Y:S02]  /*03d0*/  SEL R9, RZ, 0xffffffff, P3 ;  /* 0xffffffffff097807 */ /* 0x000fe40001800000 */
[----:B------:R-:W-:-:S04]  /*03e0*/  SEL R2, RZ, 0xffffffff, P0 ;  /* 0xffffffffff027807 */ /* 0x000fc80000000000 */
[----:B------:R-:W-:-:S04]  /*03f0*/  @P1 SEL R9, R2, R9, !P4 ;  /* 0x0000000902091207 */ /* 0x000fc80006000000 */
[----:B------:R-:W-:-:S04]  /*0400*/  LOP3.LUT R9, R9, 0x1, RZ, 0xc0, !PT ;  /* 0x0000000109097812 */ /* 0x000fc800078ec0ff */
[----:B------:R-:W-:-:S04]  /*0410*/  ISETP.NE.U32.AND P0, PT, R9, 0x1, PT ;  /* 0x000000010900780c */ /* 0x000fc80003f05070 */
[----:B------:R-:W-:-:S09]  /*0420*/  SEL R6, RZ, 0x1, !P0 ;  /* 0x00000001ff067807 */ /* 0x000fd20004000000 */
.L_x_4:
[----:B------:R-:W1:Y:S02]  /*0430*/  SHFL.IDX PT, R2, R0, RZ, 0x1f ;  /* 0x00001fff00027589 */ /* 0x000e6400000e0000 */
[----:B-1----:R-:W-:-:S13]  /*0440*/  ISETP.NE.AND P0, PT, R2, RZ, PT ;  /* 0x000000ff0200720c */ /* 0x002fda0003f05270 */
[----:B------:R-:W-:Y:S05]  /*0450*/  @P0 BRA `(.L_x_5) ;  /* 0x0000000000940947 */ /* 0x000fea0003800000 */
[----:B------:R-:W-:Y:S01]  /*0460*/  ELECT P0, URZ, PT ;  /* 0x00000000003f782f */ /* 0x000fe20003800000 */
[----:B------:R-:W-:-:S12]  /*0470*/  BSSY B0, `(.L_x_5) ;  /* 0x0000023000007945 */ /* 0x000fd80003800000 */
[----:B------:R-:W-:Y:S05]  /*0480*/  @!P0 BRA `(.L_x_6) ;  /* 0x0000000000848947 */ /* 0x000fea0003800000 */
[----:B------:R-:W1:Y:S01]  /*0490*/  S2UR UR8, SR_CgaCtaId ;  /* 0x00000000000879c3 */ /* 0x000e620000008800 */
[----:B------:R-:W-:Y:S01]  /*04a0*/  UMOV UR4, 0x400 ;  /* 0x0000040000047882 */ /* 0x000fe20000000000 */
[----:B------:R-:W-:Y:S01]  /*04b0*/  UMOV UR5, 0x1 ;  /* 0x0000000100057882 */ /* 0x000fe20000000000 */
[----:B------:R-:W-:Y:S02]  /*04c0*/  UMOV UR6, 0x4 ;  /* 0x0000000400067882 */ /* 0x000fe40000000000 */
[----:B------:R-:W-:-:S04]  /*04d0*/  UIADD3 UR6, -UR6, 0x100000, URZ ;  /* 0x0010000006067890 */ /* 0x000fc8000fffe13f */
[----:B------:R-:W-:Y:S02]  /*04e0*/  USHF.L.U32 UR7, UR6, 0xb, URZ ;  /* 0x0000000b06077899 */ /* 0x000fe4000800063f */
[----:B------:R-:W-:Y:S02]  /*04f0*/  USHF.L.U32 UR6, UR6, 0x1, URZ ;  /* 0x0000000106067899 */ /* 0x000fe4000800063f */
[----:B-1----:R-:W-:Y:S02]  /*0500*/  ULEA UR8, UR8, UR4, 0x18 ;  /* 0x0000000408087291 */ /* 0x002fe4000f8ec03f */
[----:B------:R-:W-:-:S04]  /*0510*/  UIADD3 UR4, -UR5, 0x100000, URZ ;  /* 0x0010000005047890 */ /* 0x000fc8000fffe13f */
[----:B------:R-:W-:Y:S02]  /*0520*/  USHF.L.U32 UR5, UR4, 0xb, URZ ;  /* 0x0000000b04057899 */ /* 0x000fe4000800063f */
[----:B------:R-:W-:Y:S01]  /*0530*/  USHF.L.U32 UR4, UR4, 0x1, URZ ;  /* 0x0000000104047899 */ /* 0x000fe2000800063f */
[----:B------:R-:W1:Y:S11]  /*0540*/  FENCE.VIEW.ASYNC.S ;  /* 0x00000000000073c6 */ /* 0x000e760000000000 */
[----:B-1----:R1:W2:Y:S01]  /*0550*/  SYNCS.EXCH.64 URZ, [UR8], UR4 ;  /* 0x00000004083f75b2 */ /* 0x0022a20008000100 */
[----:B------:R1:W3:Y:S01]  /*0560*/  SYNCS.EXCH.64 URZ, [UR8+0x50], UR6 ;  /* 0x00005006083f75b2 */ /* 0x0002e20008000100 */
[----:B------:R1:W4:Y:S01]  /*0570*/  SYNCS.EXCH.64 URZ, [UR8+0x8], UR4 ;  /* 0x00000804083f75b2 */ /* 0x0003220008000100 */
[----:B------:R1:W1:Y:S01]  /*0580*/  SYNCS.EXCH.64 URZ, [UR8+0x58], UR6 ;  /* 0x00005806083f75b2 */ /* 0x0002620008000100 */
        /* <DEDUP_REMOVED lines=16> */
[----:B------:R-:W-:Y:S01]  /*0690*/  NOP ;  /* 0x0000000000007918 */ /* 0x000fe20000000000 */
.L_x_6:
[----:B-1----:R-:W-:Y:S05]  /*06a0*/  BSYNC B0 ;  /* 0x0000000000007941 */ /* 0x002fea0003800000 */
.L_x_5:
[----:B------:R-:W1:Y:S01]  /*06b0*/  S2UR UR9, SR_CTAID.X ;  /* 0x00000000000979c3 */ /* 0x000e620000002500 */
[----:B------:R-:W5:Y:S01]  /*06c0*/  S2R R8, SR_CTAID.Y ;  /* 0x0000000000087919 */ /* 0x000f620000002600 */
[----:B------:R-:W-:Y:S01]  /*06d0*/  ULDC UR4, c[0x0][0x150] ;  /* 0x0000540000047ab9 */ /* 0x000fe20000000800 */
[----:B------:R-:W-:Y:S01]  /*06e0*/  NOP ;  /* 0x0000000000007918 */ /* 0x000fe20000000000 */
[----:B------:R-:W2:Y:S04]  /*06f0*/  SHFL.IDX PT, R11, R0, RZ, 0x1f ;  /* 0x00001fff000b7589 */ /* 0x000ea800000e0000 */
[----:B------:R-:W3:Y:S01]  /*0700*/  LDC R13, c[0x0][0x144] ;  /* 0x00005100ff0d7b82 */ /* 0x000ee20000000800 */
[----:B-1----:R-:W-:-:S05]  /*0710*/  I2FP.F32.U32 R10, UR9 ;  /* 0x00000009000a7c45 */ /* 0x002fca0008201000 */
[----:B------:R-:W-:Y:S01]  /*0720*/  FMUL R12, R10, UR4 ;  /* 0x000000040a0c7c20 */ /* 0x000fe20008400000 */
[----:B--2---:R-:W-:Y:S01]  /*0730*/  ISETP.NE.AND P0, PT, R11, RZ, PT ;  /* 0x000000ff0b00720c */ /* 0x004fe20003f05270 */
[----:B------:R-:W-:Y:S01]  /*0740*/  ULDC UR4, c[0x0][0x154] ;  /* 0x0000550000047ab9 */ /* 0x000fe20000000800 */
[----:B------:R-:W-:Y:S02]  /*0750*/  SHF.R.S32.HI R11, RZ, 0x1f, R18 ;  /* 0x0000001fff0b7819 */ /* 0x000fe40000011412 */
[----:B-----5:R-:W-:Y:S01]  /*0760*/  I2FP.F32.U32 R14, R8 ;  /* 0x00000008000e7245 */ /* 0x020fe20000201000 */
[----:B------:R-:W1:Y:S01]  /*0770*/  F2I.U32.TRUNC.NTZ R12, R12 ;  /* 0x0000000c000c7305 */ /* 0x000e62000020f000 */
[----:B------:R-:W-:-:S03]  /*0780*/  LEA.HI R11, R11, R18, RZ, 0x7 ;  /* 0x000000120b0b7211 */ /* 0x000fc600078f38ff */
[----:B------:R-:W-:Y:S01]  /*0790*/  FMUL R16, R14, UR4 ;  /* 0x000000040e107c20 */ /* 0x000fe20008400000 */
[----:B-1----:R-:W-:-:S05]  /*07a0*/  IADD3 R10, -R12, RZ, RZ ;  /* 0x000000ff0c0a7210 */ /* 0x002fca0007ffe1ff */
[----:B---3--:R-:W-:Y:S01]  /*07b0*/  IMAD R10, R13, R10, UR9 ;  /* 0x000000090d0a7e24 */ /* 0x008fe2000f8e020a */
[----:B------:R-:W-:Y:S06]  /*07c0*/  @P0 BRA `(.L_x_7) ;  /* 0x0000000000580947 */ /* 0x000fec0003800000 */
[----:B------:R-:W1:Y:S01]  /*07d0*/  S2UR UR5, SR_CgaCtaId ;  /* 0x00000000000579c3 */ /* 0x000e620000008800 */
[----:B------:R-:W-:Y:S01]  /*07e0*/  UMOV UR4, 0x400 ;  /* 0x0000040000047882 */ /* 0x000fe20000000000 */
[----:B------:R-:W-:Y:S01]  /*07f0*/  UMOV UR6, 0x20 ;  /* 0x0000002000067882 */ /* 0x000fe20000000000 */
[----:B------:R-:W-:Y:S01]  /*0800*/  UMOV UR7, 0x100 ;  /* 0x0000010000077882 */ /* 0x000fe20000000000 */
[----:B------:R-:W-:Y:S01]  /*0810*/  ELECT P0, URZ, PT ;  /* 0x00000000003f782f */ /* 0x000fe20003800000 */
[----:B-1----:R-:W-:Y:S02]  /*0820*/  ULEA UR8, UR5, UR4, 0x18 ;  /* 0x0000000405087291 */ /* 0x002fe4000f8ec03f */
[----:B------:R-:W-:-:S04]  /*0830*/  UIADD3 UR4, -UR6, 0x100000, URZ ;  /* 0x0010000006047890 */ /* 0x000fc8000fffe13f */
[----:B------:R-:W-:Y:S02]  /*0840*/  USHF.L.U32 UR5, UR4, 0xb, URZ ;  /* 0x0000000b04057899 */ /* 0x000fe4000800063f */
[----:B------:R-:W-:Y:S02]  /*0850*/  USHF.L.U32 UR4, UR4, 0x1, URZ ;  /* 0x0000000104047899 */ /* 0x000fe4000800063f */
[----:B------:R-:W-:-:S04]  /*0860*/  UIADD3 UR6, -UR7, 0x100000, URZ ;  /* 0x0010000007067890 */ /* 0x000fc8000fffe13f */
[----:B------:R-:W-:Y:S02]  /*0870*/  USHF.L.U32 UR7, UR6, 0xb, URZ ;  /* 0x0000000b06077899 */ /* 0x000fe4000800063f */
[----:B------:R-:W-:Y:S01]  /*0880*/  USHF.L.U32 UR6, UR6, 0x1, URZ ;  /* 0x0000000106067899 */ /* 0x000fe2000800063f */
[----:B------:R-:W1:Y:S03]  /*0890*/  FENCE.VIEW.ASYNC.S ;  /* 0x00000000000073c6 */ /* 0x000e660000000000 */
[----:B-1----:R1:W2:Y:S08]  /*08a0*/  SYNCS.EXCH.64 URZ, [UR8+0xa0], UR4 ;  /* 0x0000a004083f75b2 */ /* 0x0022b00008000100 */
[----:B------:R1:W3:Y:S01]  /*08b0*/  SYNCS.EXCH.64 URZ, [UR8+0xc0], UR6 ;  /* 0x0000c006083f75b2 */ /* 0x0002e20008000100 */
[----:B------:R1:W1:Y:S01]  /*08c0*/  SYNCS.EXCH.64 URZ, [UR8+0xa8], UR4 ;  /* 0x0000a804083f75b2 */ /* 0x0002620008000100 */
[----:B------:R1:W1:Y:S01]  /*08d0*/  SYNCS.EXCH.64 URZ, [UR8+0xc8], UR6 ;  /* 0x0000c806083f75b2 */ /* 0x0002620008000100 */
[----:B------:R1:W1:Y:S01]  /*08e0*/  SYNCS.EXCH.64 URZ, [UR8+0xb0], UR4 ;  /* 0x0000b004083f75b2 */ /* 0x0002620008000100 */
[----:B------:R1:W1:Y:S01]  /*08f0*/  SYNCS.EXCH.64 URZ, [UR8+0xd0], UR6 ;  /* 0x0000d006083f75b2 */ /* 0x0002620008000100 */
[----:B------:R1:W1:Y:S01]  /*0900*/  SYNCS.EXCH.64 URZ, [UR8+0xb8], UR4 ;  /* 0x0000b804083f75b2 */ /* 0x0002620008000100 */
[----:B------:R1:W1:Y:S01]  /*0910*/  SYNCS.EXCH.64 URZ, [UR8+0xd8], UR6 ;  /* 0x0000d806083f75b2 */ /* 0x0002620008000100 */
[----:B------:R-:W-:Y:S01]  /*0920*/  NOP ;  /* 0x0000000000007918 */ /* 0x000fe20000000000 */
.L_x_7:
[----:B------:R-:W-:Y:S01]  /*0930*/  LOP3.LUT R11, R11, 0xffffff80, RZ, 0xc0, !PT ;  /* 0xffffff800b0b7812 */ /* 0x000fe200078ec0ff */
[----:B------:R-:W5:Y:S01]  /*0940*/  SHFL.IDX PT, R0, R0, RZ, 0x1f ;  /* 0x00001fff00007589 */ /* 0x000f6200000e0000 */
[----:B------:R-:W-:Y:S02]  /*0950*/  SHF.R.S32.HI R15, RZ, 0x1f, R2 ;  /* 0x0000001fff0f7819 */ /* 0x000fe40000011402 */
[----:B------:R-:W-:Y:S01]  /*0960*/  ELECT P0, URZ, PT ;  /* 0x00000000003f782f */ /* 0x000fe20003800000 */
[----:B------:R-:W4:Y:S01]  /*0970*/  F2I.U32.TRUNC.NTZ R16, R16 ;  /* 0x0000001000107305 */ /* 0x000f22000020f000 */
[----:B------:R-:W-:Y:S01]  /*0980*/  IMAD.IADD R12, R18, 0x1, -R11 ;  /* 0x00000001120c7824 */ /* 0x000fe200078e0a0b */
[----:B------:R-:W-:Y:S01]  /*0990*/  LEA.HI R15, R15, R2, RZ, 0x2 ;  /* 0x000000020f0f7211 */ /* 0x000fe200078f10ff */
[----:B-1----:R-:W-:Y:S01]  /*09a0*/  UMOV UR4, 0x20 ;  /* 0x0000002000047882 */ /* 0x002fe20000000000 */
[----:B------:R-:W-:Y:S01]  /*09b0*/  ISETP.NE.AND P4, PT, R3, RZ, PT ;  /* 0x000000ff0300720c */ /* 0x000fe20003f85270 */
[----:B------:R-:W-:Y:S01]  /*09c0*/  IMAD.MOV.U32 R22, RZ, RZ, 0x1 ;  /* 0x00000001ff167424 */ /* 0x000fe200078e00ff */
[----:B------:R-:W-:Y:S01]  /*09d0*/  SHF.R.S32.HI R11, RZ, 0x1f, R12 ;  /* 0x0000001fff0b7819 */ /* 0x000fe2000001140c */
[----:B------:R-:W-:Y:S01]  /*09e0*/  NOP ;  /* 0x0000000000007918 */ /* 0x000fe20000000000 */
[----:B------:R-:W-:Y:S01]  /*09f0*/  LOP3.LUT R15, R15, 0x3ffffffc, RZ, 0xc0, !PT ;  /* 0x3ffffffc0f0f7812 */ /* 0x000fe200078ec0ff */
[----:B------:R-:W-:Y:S01]  /*0a00*/  UMOV UR37, 0x1 ;  /* 0x0000000100257882 */ /* 0x000fe20000000000 */
[----:B------:R-:W-:-:S02]  /*0a10*/  LEA.HI R11, R11, R12, RZ, 0x3 ;  /* 0x0000000c0b0b7211 */ /* 0x000fc400078f18ff */
[----:B------:R-:W-:Y:S01]  /*0a20*/  ISETP.NE.AND P5, PT, R7, RZ, PT ;  /* 0x000000ff0700720c */ /* 0x000fe20003fa5270 */
[----:B------:R-:W-:Y:S01]  /*0a30*/  IMAD.IADD R15, R2, 0x1, -R15 ;  /* 0x00000001020f7824 */ /* 0x000fe200078e0a0f */
[--C-:B------:R-:W-:Y:S01]  /*0a40*/  SHF.R.S32.HI R13, RZ, 0x3, R11.reuse ;  /* 0x00000003ff0d7819 */ /* 0x100fe2000001140b */
[----:B------:R-:W1:Y:S01]  /*0a50*/  LDC R2, c[0x0][0x140] ;  /* 0x00005000ff027b82 */ /* 0x000e620000000800 */
[----:B------:R-:W-:Y:S02]  /*0a60*/  SHF.R.S32.HI R14, RZ, 0x1f, R11 ;  /* 0x0000001fff0e7819 */ /* 0x000fe4000001140b */
[----:B----4-:R-:W-:Y:S02]  /*0a70*/  IADD3 R24, -R16, RZ, RZ ;  /* 0x000000ff10187210 */ /* 0x010fe40007ffe1ff */
[----:B------:R-:W-:Y:S02]  /*0a80*/  LEA.HI R14, R14, R13, RZ, 0x2 ;  /* 0x0000000d0e0e7211 */ /* 0x000fe400078f10ff */
[----:B-----5:R-:W-:Y:S01]  /*0a90*/  ISETP.NE.OR P0, PT, R0, RZ, !P0 ;  /* 0x000000ff0000720c */ /* 0x020fe20004705670 */
[----:B------:R-:W4:Y:S01]  /*0aa0*/  LDC R11, c[0x0][0x148] ;  /* 0x00005200ff0b7b82 */ /* 0x000f220000000800 */
[----:B------:R-:W-:-:S05]  /*0ab0*/  LOP3.LUT R14, R14, 0xfffffffc, RZ, 0xc0, !PT ;  /* 0xfffffffc0e0e7812 */ /* 0x000fca00078ec0ff */
[----:B------:R-:W-:-:S04]  /*0ac0*/  IMAD.IADD R14, R13, 0x1, -R14 ;  /* 0x000000010d0e7824 */ /* 0x000fc800078e0a0e */
[----:B------:R-:W-:Y:S02]  /*0ad0*/  IMAD R14, R15, 0x4, R14 ;  /* 0x000000040f0e7824 */ /* 0x000fe400078e020e */
[----:B------:R-:W-:Y:S01]  /*0ae0*/  VOTEU.ALL UP0, P0 ;  /* 0x00000000003f7886 */ /* 0x000fe20000000000 */
[----:B------:R-:W-:Y:S01]  /*0af0*/  VOTEU.ALL UP1, P0 ;  /* 0x00000000003f7886 */ /* 0x000fe20000020000 */
[C---:B------:R-:W-:Y:S01]  /*0b00*/  IMAD.SHL.U32 R23, R14.reuse, 0x4, RZ ;  /* 0x000000040e177824 */ /* 0x040fe200078e00ff */
[----:B------:R-:W-:Y:S02]  /*0b10*/  LEA.HI R0, R14, R14, RZ, 0x1 ;  /* 0x0000000e0e007211 */ /* 0x000fe400078f08ff */
[----:B------:R-:W5:Y:S01]  /*0b20*/  @!UP0 S2UR UR7, SR_CgaCtaId ;  /* 0x00000000000789c3 */ /* 0x000f620000008800 */
[----:B------:R-:W-:Y:S01]  /*0b30*/  @!UP0 UMOV UR6, 0x400 ;  /* 0x0000040000068882 */ /* 0x000fe20000000000 */
[----:B------:R-:W-:Y:S01]  /*0b40*/  LOP3.LUT R13, R0, 0xfffffffe, RZ, 0xc0, !PT ;  /* 0xfffffffe000d7812 */ /* 0x000fe200078ec0ff */
[----:B------:R-:W-:-:S04]  /*0b50*/  @!UP0 UIADD3 UR4, -UR4, 0x100000, URZ ;  /* 0x0010000004048890 */ /* 0x000fc8000fffe13f */
[----:B------:R-:W-:Y:S02]  /*0b60*/  @!UP0 USHF.L.U32 UR5, UR4, 0xb, URZ ;  /* 0x0000000b04058899 */ /* 0x000fe4000800063f */
[----:B------:R-:W-:Y:S01]  /*0b70*/  @!UP0 USHF.L.U32 UR4, UR4, 0x1, URZ ;  /* 0x0000000104048899 */ /* 0x000fe2000800063f */
[----:B------:R-:W-:Y:S02]  /*0b80*/  LOP3.LUT R23, R14, 0xc, R23, 0x78, !PT ;  /* 0x0000000c0e177812 */ /* 0x000fe400078e7817 */
[----:B-1----:R-:W-:Y:S01]  /*0b90*/  ISETP.EQ.U32.AND P3, PT, R2, 0x1, PT ;  /* 0x000000010200780c */ /* 0x002fe20003f62070 */
[----:B------:R-:W-:Y:S02]  /*0ba0*/  IMAD.IADD R13, R14, 0x1, -R13 ;  /* 0x000000010e0d7824 */ /* 0x000fe400078e0a0d */
[----:B------:R-:W-:-:S03]  /*0bb0*/  VIADD R14, R7, 0xffffffff ;  /* 0xffffffff070e7836 */ /* 0x000fc60000000000 */
[----:B------:R-:W-:Y:S01]  /*0bc0*/  ISETP.NE.AND P1, PT, R13, R10, PT ;  /* 0x0000000a0d00720c */ /* 0x000fe20003f25270 */
[----:B----4-:R-:W-:Y:S01]  /*0bd0*/  IMAD R13, R11, R24, R8 ;  /* 0x000000180b0d7224 */ /* 0x010fe200078e0208 */
[----:B-----5:R-:W-:-:S11]  /*0be0*/  @!UP0 ULEA UR6, UR7, UR6, 0x18 ;  /* 0x0000000607068291 */ /* 0x020fd6000f8ec03f */
[C---:B------:R-:W-:Y:S01]  /*0bf0*/  @P1 LEA.HI R0, R23.reuse, R23, RZ, 0x1 ;  /* 0x0000001717001211 */ /* 0x040fe200078f08ff */
[----:B------:R-:W-:Y:S01]  /*0c00*/  VOTEU.ALL UP0, P0 ;  /* 0x00000000003f7886 */ /* 0x000fe20000000000 */
[----:B------:R-:W-:Y:S02]  /*0c10*/  LOP3.LUT P0, RZ, R12, 0x7, RZ, 0xc0, !PT ;  /* 0x000000070cff7812 */ /* 0x000fe4000780c0ff */
[----:B------:R-:W-:Y:S02]  /*0c20*/  @P1 SHF.R.S32.HI R0, RZ, 0x1, R0 ;  /* 0x00000001ff001819 */ /* 0x000fe40000011400 */
[----:B------:R-:W-:Y:S02]  /*0c30*/  ISETP.LT.U32.AND P0, PT, R23, 0x2, !P0 ;  /* 0x000000021700780c */ /* 0x000fe40004701070 */
[----:B------:R-:W-:Y:S01]  /*0c40*/  @P1 ISETP.NE.AND P6, PT, R0, R13, PT ;  /* 0x0000000d0000120c */ /* 0x000fe20003fc5270 */
[----:B------:R-:W1:Y:S02]  /*0c50*/  FENCE.VIEW.ASYNC.S ;  /* 0x00000000000073c6 */ /* 0x000e640000000000 */
[----:B-1----:R1:W4:Y:S01]  /*0c60*/  @!UP0 SYNCS.EXCH.64 URZ, [UR6+0xe0], UR4 ;  /* 0x0000e004063f85b2 */ /* 0x0023220008000100 */
[----:B------:R-:W-:-:S02]  /*0c70*/  @P1 SEL R22, RZ, 0x1, P6 ;  /* 0x00000001ff161807 */ /* 0x000fc40003000000 */
[C---:B------:R-:W-:Y:S02]  /*0c80*/  ISETP.EQ.OR P1, PT, R3.reuse, 0x3, !P4 ;  /* 0x000000030300780c */ /* 0x040fe40006722670 */
[----:B------:R-:W-:Y:S02]  /*0c90*/  ISETP.EQ.AND P6, PT, R3, 0x2, !P5 ;  /* 0x000000020300780c */ /* 0x000fe40006fc2270 */
[----:B------:R-:W-:Y:S02]  /*0ca0*/  ISETP.EQ.AND P1, PT, R7, RZ, P1 ;  /* 0x000000ff0700720c */ /* 0x000fe40000f22270 */
[----:B------:R-:W-:Y:S02]  /*0cb0*/  SEL R7, RZ, 0x1, !P0 ;  /* 0x00000001ff077807 */ /* 0x000fe40004000000 */
[----:B------:R-:W-:Y:S02]  /*0cc0*/  ISETP.GE.U32.AND P0, PT, R14, 0x2, PT ;  /* 0x000000020e00780c */ /* 0x000fe40003f06070 */
[----:B------:R-:W-:-:S02]  /*0cd0*/  SEL R0, RZ, 0x1, !P6 ;  /* 0x00000001ff007807 */ /* 0x000fc40007000000 */
[----:B------:R-:W-:Y:S01]  /*0ce0*/  SEL R19, RZ, 0x1, !P1 ;  /* 0x00000001ff137807 */ /* 0x000fe20004800000 */
[----:B------:R1:W1:Y:S01]  /*0cf0*/  @!UP1 SYNCS.EXCH.64 URZ, [UR6+0xe8], UR4 ;  /* 0x0000e804063f95b2 */ /* 0x0002620008000100 */
[----:B------:R-:W-:Y:S01]  /*0d00*/  LOP3.LUT R22, R22, R7, RZ, 0xc0, !PT ;  /* 0x0000000716167212 */ /* 0x000fe200078ec0ff */
[----:B------:R-:W-:Y:S01]  /*0d10*/  NOP ;  /* 0x0000000000007918 */ /* 0x000fe20000000000 */
[----:B------:R-:W-:Y:S02]  /*0d20*/  SEL R0, R0, 0x2, P0 ;  /* 0x0000000200007807 */ /* 0x000fe40000000000 */
[----:B------:R-:W-:Y:S01]  /*0d30*/  SEL R19, R19, 0x2, P0 ;  /* 0x0000000213137807 */ /* 0x000fe20000000000 */
[----:B------:R-:W-:Y:S06]  /*0d40*/  @!P3 BRA `(.L_x_8) ;  /* 0x000000000008b947 */ /* 0x000fec0003800000 */
[----:B-1234-:R-:W-:Y:S01]  /*0d50*/  UCGABAR_ARV ;  /* 0x00000000000079c7 */ /* 0x01efe20008000000 */
[----:B------:R-:W-:Y:S05]  /*0d60*/  BRA `(.L_x_9) ;  /* 0x0000000000047947 */ /* 0x000fea0003800000 */
.L_x_8:
[----:B-1234-:R-:W-:Y:S01]  /*0d70*/  NOP ;  /* 0x0000000000007918 */ /* 0x01efe20000000000 */
.L_x_9:
[----:B------:R-:W1:Y:S01]  /*0d80*/  LDC R2, c[0x0][0x904] ;  /* 0x00024100ff027b82 */ /* 0x000e620000000800 */
[----:B------:R-:W-:Y:S02]  /*0d90*/  IMAD.U32 R12, RZ, RZ, UR9 ;  /* 0x00000009ff0c7e24 */ /* 0x000fe4000f8e00ff */
[----:B------:R-:W-:Y:S01]  /*0da0*/  IMAD.MOV.U32 R13, RZ, RZ, RZ ;  /* 0x000000ffff0d7224 */ /* 0x000fe200078e00ff */
[----:B-1----:R-:W-:-:S04]  /*0db0*/  ISETP.NE.AND P1, PT, R2, 0x1, PT ;  /* 0x000000010200780c */ /* 0x002fc80003f25270 */
[----:B------:R-:W-:-:S09]  /*0dc0*/  P2R R7, PR, RZ, 0x2 ;  /* 0x00000002ff077803 */ /* 0x000fd20000000000 */
[----:B------:R-:W1:Y:S01]  /*0dd0*/  @P1 LDC R17, c[0x0][0x10] ;  /* 0x00000400ff111b82 */ /* 0x000e620000000800 */
[----:B------:R-:W-:Y:S02]  /*0de0*/  @P1 IMAD.MOV.U32 R9, RZ, RZ, RZ ;  /* 0x000000ffff091224 */ /* 0x000fe400078e00ff */
[----:B------:R-:W-:-:S05]  /*0df0*/  @P1 IMAD.MOV.U32 R15, RZ, RZ, RZ ;  /* 0x000000ffff0f1224 */ /* 0x000fca00078e00ff */
[----:B------:R-:W2:Y:S01]  /*0e00*/  @!P1 LDC R7, c[0x0][0xc] ;  /* 0x00000300ff079b82 */ /* 0x000ea20000000800 */
[----:B------:R-:W-:Y:S01]  /*0e10*/  ULDC UR4, c[0x0][0xc] ;  /* 0x0000030000047ab9 */ /* 0x000fe20000000800 */
[----:B------:R-:W-:Y:S01]  /*0e20*/  ULDC UR5, c[0x0][0x10] ;  /* 0x0000040000057ab9 */ /* 0x000fe20000000800 */
[----:B------:R-:W-:Y:S01]  /*0e30*/  ULDC UR6, c[0x0][0x14] ;  /* 0x0000050000067ab9 */ /* 0x000fe20000000800 */
[----:B------:R-:W-:-:S04]  /*0e40*/  UIMAD.WIDE.U32 UR4, UR4, UR5, URZ ;  /* 0x00000005040472a5 */ /* 0x000fc8000f8e003f */
[----:B------:R-:W-:Y:S02]  /*0e50*/  UIMAD.WIDE.U32 UR40, UR4, UR6, URZ ;  /* 0x00000006042872a5 */ /* 0x000fe4000f8e003f */
[----:B------:R-:W-:-:S04]  /*0e60*/  UIMAD UR38, UR5, UR6, URZ ;  /* 0x00000006052672a4 */ /* 0x000fc8000f8e023f */
[----:B------:R-:W-:Y:S01]  /*0e70*/  UIADD3 UR38, UR41, UR38, URZ ;  /* 0x0000002629267290 */ /* 0x000fe2000fffe03f */
[----:B-1----:R-:W-:-:S05]  /*0e80*/  @P1 IMAD.WIDE.U32 R16, R17, UR9, R8 ;  /* 0x0000000911101c25 */ /* 0x002fca000f8e0008 */
[----:B------:R-:W-:Y:S01]  /*0e90*/  @P1 IADD3 R17, R17, R15, RZ ;  /* 0x0000000f11111210 */ /* 0x000fe20007ffe0ff */
[----:B--2---:R-:W-:-:S04]  /*0ea0*/  @!P1 IMAD.WIDE.U32 R12, R8, R7, R12 ;  /* 0x00000007080c9225 */ /* 0x004fc800078e000c */
[----:B------:R-:W-:Y:S02]  /*0eb0*/  @!P1 IMAD.MOV.U32 R16, RZ, RZ, R12 ;  /* 0x000000ffff109224 */ /* 0x000fe400078e000c */
[----:B------:R-:W-:Y:S01]  /*0ec0*/  @!P1 IMAD.MOV.U32 R17, RZ, RZ, R13 ;  /* 0x000000ffff119224 */ /* 0x000fe200078e000d */
[----:B------:R-:W-:Y:S06]  /*0ed0*/  @!P3 BRA `(.L_x_10) ;  /* 0x00000000000cb947 */ /* 0x000fec0003800000 */
[----:B------:R-:W-:Y:S01]  /*0ee0*/  UCGABAR_WAIT ;  /* 0x0000000000007dc7 */ /* 0x000fe20008000000 */
[----:B------:R-:W-:Y:S01]  /*0ef0*/  CCTL.IVALL ;  /* 0x00000000ff00798f */ /* 0x000fe20002000000 */
[----:B------:R-:W-:Y:S05]  /*0f00*/  BRA `(.L_x_11) ;  /* 0x0000000000047947 */ /* 0x000fea0003800000 */
.L_x_10:
[----:B------:R-:W-:Y:S06]  /*0f10*/  BAR.SYNC.DEFER_BLOCKING 0x0 ;  /* 0x0000000000007b1d */ /* 0x000fec0000010000 */
.L_x_11:
[----:B------:R-:W1:Y:S01]  /*0f20*/  S2UR UR36, SR_CgaCtaId ;  /* 0x00000000002479c3 */ /* 0x000e620000008800 */
[----:B------:R-:W-:Y:S05]  /*0f30*/  @!P5 BRA `(.L_x_12) ;  /* 0x000000580060d947 */ /* 0x000fea0003800000 */
[----:B------:R-:W-:-:S13]  /*0f40*/  ISETP.GT.U32.AND P0, PT, R14, 0x1, PT ;  /* 0x000000010e00780c */ /* 0x000fda0003f04070 */
[----:B-1----:R-:W-:Y:S05]  /*0f50*/  @P0 EXIT ;  /* 0x000000000000094d */ /* 0x002fea0003800000 */
[----:B------:R-:W-:Y:S01]  /*0f60*/  ULDC.64 UR4, c[0x0][0x8f8] ;  /* 0x00023e0000047ab9 */ /* 0x000fe20000000a00 */
[----:B------:R-:W-:Y:S01]  /*0f70*/  UMOV UR47, 0xffffffff ;  /* 0xffffffff002f7882 */ /* 0x000fe20000000000 */
[----:B------:R-:W-:Y:S01]  /*0f80*/  ISETP.GE.U32.AND P0, PT, R16, UR4, PT ;  /* 0x0000000410007c0c */ /* 0x000fe2000bf06070 */
[----:B------:R-:W-:Y:S01]  /*0f90*/  IMAD.MOV.U32 R3, RZ, RZ, -0x1 ;  /* 0xffffffffff037424 */ /* 0x000fe200078e00ff */
[----:B------:R-:W-:Y:S01]  /*0fa0*/  PRMT R88, RZ, 0x7610, R88 ;  /* 0x00007610ff587816 */ /* 0x000fe20000000058 */
[----:B------:R-:W-:Y:S01]  /*0fb0*/  IMAD.MOV.U32 R7, RZ, RZ, -0x1 ;  /* 0xffffffffff077424 */ /* 0x000fe200078e00ff */
[----:B------:R-:W-:Y:S02]  /*0fc0*/  ISETP.GE.U32.AND.EX P0, PT, R17, UR5, PT, P0 ;  /* 0x0000000511007c0c */ /* 0x000fe4000bf06100 */
[----:B------:R-:W-:-:S11]  /*0fd0*/  PRMT R6, RZ, 0x7610, R6 ;  /* 0x00007610ff067816 */ /* 0x000fd60000000006 */
[----:B------:R-:W-:Y:S05]  /*0fe0*/  @P0 BRA `(.L_x_13) ;  /* 0x0000000400240947 */ /* 0x000fea0003800000 */
[----:B------:R-:W1:Y:S01]  /*0ff0*/  LDC.64 R20, c[0x0][0x8d0] ;  /* 0x00023400ff147b82 */ /* 0x000e620000000a00 */
[----:B------:R-:W-:Y:S02]  /*1000*/  IMAD.MOV.U32 R4, RZ, RZ, R16 ;  /* 0x000000ffff047224 */ /* 0x000fe400078e0010 */
[----:B------:R-:W-:-:S05]  /*1010*/  IMAD.MOV.U32 R5, RZ, RZ, R17 ;  /* 0x000000ffff057224 */ /* 0x000fca00078e0011 */
[----:B------:R-:W2:Y:S08]  /*1020*/  LDC R14, c[0x0][0x8d8] ;  /* 0x00023600ff0e7b82 */ /* 0x000eb00000000800 */
[----:B------:R-:W3:Y:S01]  /*1030*/  LDC.64 R26, c[0x0][0x8c8] ;  /* 0x00023200ff1a7b82 */ /* 0x000ee20000000a00 */
[----:B-1----:R-:W-:-:S04]  /*1040*/  ISETP.NE.U32.AND P0, PT, R20, RZ, PT ;  /* 0x000000ff1400720c */ /* 0x002fc80003f05070 */
[----:B------:R-:W-:-:S13]  /*1050*/  ISETP.NE.AND.EX P0, PT, R21, RZ, PT, P0 ;  /* 0x000000ff1500720c */ /* 0x000fda0003f05300 */
[----:B--23--:R-:W-:Y:S05]  /*1060*/  @!P0 BRA `(.L_x_14) ;  /* 0x0000000000288947 */ /* 0x00cfea0003800000 */
[----:B------:R-:W1:Y:S02]  /*1070*/  LDC R3, c[0x0][0x8dc] ;  /* 0x00023700ff037b82 */ /* 0x000e640000000800 */
[----:B-1----:R-:W-:-:S04]  /*1080*/  IADD3 R3, P0, R16, R3, RZ ;  /* 0x0000000310037210 */ /* 0x002fc80007f1e0ff */
[----:B------:R-:W-:-:S05]  /*1090*/  IADD3.X R15, RZ, R17, RZ, P0, !PT ;  /* 0x00000011ff0f7210 */ /* 0x000fca00007fe4ff */
[----:B------:R-:W-:-:S04]  /*10a0*/  IMAD.WIDE.U32 R4, R15, R20, RZ ;  /* 0x000000140f047225 */ /* 0x000fc800078e00ff */
[----:B------:R-:W-:-:S04]  /*10b0*/  IMAD.WIDE.U32 R6, P0, R3, R21, R4 ;  /* 0x0000001503067225 */ /* 0x000fc80007800004 */
[----:B------:R-:W-:-:S04]  /*10c0*/  IMAD.WIDE.U32 R4, R3, R20, RZ ;  /* 0x0000001403047225 */ /* 0x000fc800078e00ff */
[----:B------:R-:W-:Y:S01]  /*10d0*/  IMAD.X R13, RZ, RZ, RZ, P0 ;  /* 0x000000ffff0d7224 */ /* 0x000fe200000e06ff */
[----:B------:R-:W-:Y:S01]  /*10e0*/  IADD3 RZ, P0, R5, R6, RZ ;  /* 0x0000000605ff7210 */ /* 0x000fe20007f1e0ff */
[----:B------:R-:W-:-:S04]  /*10f0*/  IMAD.MOV.U32 R12, RZ, RZ, R7 ;  /* 0x000000ffff0c7224 */ /* 0x000fc800078e0007 */
[----:B------:R-:W-:-:S08]  /*1100*/  IMAD.WIDE.U32.X R4, R15, R21, R12, P0 ;  /* 0x000000150f047225 */ /* 0x000fd000000e040c */
.L_x_14:
[----:B------:R-:W1:Y:S01]  /*1110*/  LDC.64 R28, c[0x0][0x8e8] ;  /* 0x00023a00ff1c7b82 */ /* 0x000e620000000a00 */
[-CC-:B------:R-:W-:Y:S01]  /*1120*/  SHF.R.U64 R30, R4, R14.reuse, R5.reuse ;  /* 0x0000000e041e7219 */ /* 0x180fe20000001205 */
[----:B------:R-:W-:Y:S01]  /*1130*/  ULDC UR4, c[0x0][0x900] ;  /* 0x0002400000047ab9 */ /* 0x000fe20000000800 */
[----:B------:R-:W-:Y:S01]  /*1140*/  SHF.R.U32.HI R3, RZ, R14, R5 ;  /* 0x0000000eff037219 */ /* 0x000fe20000011605 */
[----:B------:R-:W-:Y:S01]  /*1150*/  IMAD R25, R11, R24, R8 ;  /* 0x000000180b197224 */ /* 0x000fe200078e0208 */
[----:B------:R-:W-:-:S03]  /*1160*/  IADD3 R7, P0, RZ, -R30, RZ ;  /* 0x8000001eff077210 */ /* 0x000fc60007f1e0ff */
[----:B------:R-:W2:Y:S02]  /*1170*/  LDC R20, c[0x0][0x8c0] ;  /* 0x00023000ff147b82 */ /* 0x000ea40000000800 */
[----:B------:R-:W-:Y:S02]  /*1180*/  IMAD.X R3, RZ, RZ, ~R3, P0 ;  /* 0x000000ffff037224 */ /* 0x000fe400000e0e03 */
[----:B------:R-:W-:-:S04]  /*1190*/  IMAD.WIDE.U32 R4, R7, R26, R16 ;  /* 0x0000001a07047225 */ /* 0x000fc800078e0010 */
[----:B------:R-:W3:Y:S01]  /*11a0*/  LDC R14, c[0x0][0x8b0] ;  /* 0x00022c00ff0e7b82 */ /* 0x000ee20000000800 */
[----:B------:R-:W-:-:S04]  /*11b0*/  IMAD R6, R3, R26, RZ ;  /* 0x0000001a03067224 */ /* 0x000fc800078e02ff */
[----:B------:R-:W-:-:S03]  /*11c0*/  IMAD R3, R7, R27, R6 ;  /* 0x0000001b07037224 */ /* 0x000fc600078e0206 */
[----:B------:R-:W4:Y:S01]  /*11d0*/  LDC R26, c[0x0][0x8a8] ;  /* 0x00022a00ff1a7b82 */ /* 0x000f220000000800 */
[----:B------:R-:W-:Y:S01]  /*11e0*/  IMAD.IADD R3, R5, 0x1, R3 ;  /* 0x0000000105037824 */ /* 0x000fe200078e0203 */
[----:B-1----:R-:W-:-:S04]  /*11f0*/  ISETP.NE.U32.AND P0, PT, R28, RZ, PT ;  /* 0x000000ff1c00720c */ /* 0x002fc80003f05070 */
[----:B------:R-:W-:Y:S02]  /*1200*/  ISETP.NE.AND.EX P0, PT, R29, RZ, PT, P0 ;  /* 0x000000ff1d00720c */ /* 0x000fe40003f05300 */
[----:B------:R-:W1:Y:S01]  /*1210*/  LDC R13, c[0x0][0x8f0] ;  /* 0x00023c00ff0d7b82 */ /* 0x000e620000000800 */
[-CC-:B--2---:R-:W-:Y:S02]  /*1220*/  SHF.R.U64 R12, R4, R20.reuse, R3.reuse ;  /* 0x00000014040c7219 */ /* 0x184fe40000001203 */
[----:B------:R-:W-:-:S05]  /*1230*/  SHF.R.U32.HI R3, RZ, R20, R3 ;  /* 0x00000014ff037219 */ /* 0x000fca0000011603 */
[----:B------:R-:W2:Y:S01]  /*1240*/  LDC R15, c[0x0][0x8e0] ;  /* 0x00023800ff0f7b82 */ /* 0x000ea20000000800 */
[-CC-:B---3--:R-:W-:Y:S02]  /*1250*/  SHF.R.U64 R20, R12, R14.reuse, R3.reuse ;  /* 0x0000000e0c147219 */ /* 0x188fe40000001203 */
[----:B------:R-:W-:Y:S01]  /*1260*/  SHF.R.U32.HI R4, RZ, R14, R3 ;  /* 0x0000000eff047219 */ /* 0x000fe20000011603 */
[----:B------:R-:W-:-:S03]  /*1270*/  IMAD.MOV.U32 R3, RZ, RZ, -0x1 ;  /* 0xffffffffff037424 */ /* 0x000fc600078e00ff */
[--C-:B------:R-:W-:Y:S01]  /*1280*/  SHF.R.U64 R14, R20, UR4, R4.reuse ;  /* 0x00000004140e7c19 */ /* 0x100fe20008001204 */
[----:B------:R-:W3:Y:S01]  /*1290*/  LDC R21, c[0x0][0x8b8] ;  /* 0x00022e00ff157b82 */ /* 0x000ee20000000800 */
[----:B------:R-:W-:Y:S02]  /*12a0*/  SHF.L.U32 R3, R3, UR4, RZ ;  /* 0x0000000403037c19 */ /* 0x000fe400080006ff */
[----:B------:R-:W-:Y:S01]  /*12b0*/  SHF.R.U32.HI R5, RZ, UR4, R4 ;  /* 0x00000004ff057c19 */ /* 0x000fe20008011604 */
[----:B------:R-:W-:Y:S01]  /*12c0*/  IMAD.MOV.U32 R4, RZ, RZ, R14 ;  /* 0x000000ffff047224 */ /* 0x000fe200078e000e */
[----:B------:R-:W-:Y:S01]  /*12d0*/  LOP3.LUT R3, RZ, R3, RZ, 0x33, !PT ;  /* 0x00000003ff037212 */ /* 0x000fe200078e33ff */
[----:B----4-:R-:W-:Y:S06]  /*12e0*/  @!P0 BRA `(.L_x_15) ;  /* 0x0000000000288947 */ /* 0x010fec0003800000 */
[----:B------:R-:W4:Y:S02]  /*12f0*/  LDC R9, c[0x0][0x8f4] ;  /* 0x00023d00ff097b82 */ /* 0x000f240000000800 */
[----:B----4-:R-:W-:-:S04]  /*1300*/  IADD3 R9, P0, R14, R9, RZ ;  /* 0x000000090e097210 */ /* 0x010fc80007f1e0ff */
        /* <DEDUP_REMOVED lines=8> */
.L_x_15:
[----:B-1----:R-:W-:Y:S01]  /*1390*/  SHF.R.U64 R4, R4, R13, R5 ;  /* 0x0000000d04047219 */ /* 0x002fe20000001205 */
[----:B------:R-:W-:Y:S01]  /*13a0*/  USHF.L.U32 UR4, UR37, UR4, URZ ;  /* 0x0000000425047299 */ /* 0x000fe2000800063f */
[----:B------:R-:W-:Y:S01]  /*13b0*/  LOP3.LUT R3, R20, R3, RZ, 0xc0, !PT ;  /* 0x0000000314037212 */ /* 0x000fe200078ec0ff */
[----:B------:R-:W-:Y:S01]  /*13c0*/  VIADD R5, R26, 0xffffffff ;  /* 0xffffffff1a057836 */ /* 0x000fe20000000000 */
[----:B------:R-:W-:Y:S01]  /*13d0*/  SEL R10, R10, R25, !P1 ;  /* 0x000000190a0a7207 */ /* 0x000fe20004800000 */
[----:B------:R-:W-:Y:S01]  /*13e0*/  IMAD.MOV R6, RZ, RZ, -R4 ;  /* 0x000000ffff067224 */ /* 0x000fe200078e0a04 */
[----:B------:R-:W-:Y:S01]  /*13f0*/  R2UR UR47, R30 ;  /* 0x000000001e2f72ca */ /* 0x000fe200000e0000 */
[----:B------:R-:W-:Y:S01]  /*1400*/  IMAD R7, R4, UR4, R3 ;  /* 0x0000000404077c24 */ /* 0x000fe2000f8e0203 */
[----:B------:R-:W-:Y:S01]  /*1410*/  LOP3.LUT R5, R12, R5, RZ, 0xc0, !PT ;  /* 0x000000050c057212 */ /* 0x000fe200078ec0ff */
[----:B--2---:R-:W-:Y:S02]  /*1420*/  IMAD R3, R6, R15, R14 ;  /* 0x0000000f06037224 */ /* 0x004fe400078e020e */
[----:B---3--:R-:W-:-:S02]  /*1430*/  IMAD R10, R7, R21, R10 ;  /* 0x00000015070a7224 */ /* 0x008fc400078e020a */
[----:B------:R-:W-:Y:S02]  /*1440*/  IMAD R3, R3, R26, R5 ;  /* 0x0000001a03037224 */ /* 0x000fe400078e0205 */
[----:B------:R-:W-:-:S03]  /*1450*/  IMAD.MOV.U32 R6, RZ, RZ, 0x1 ;  /* 0x00000001ff067424 */ /* 0x000fc600078e00ff */
[----:B------:R-:W-:Y:S02]  /*1460*/  SEL R7, R3, R10, !P1 ;  /* 0x0000000a03077207 */ /* 0x000fe40004800000 */
[----:B------:R-:W-:-:S07]  /*1470*/  SEL R3, R10, R3, !P1 ;  /* 0x000000030a037207 */ /* 0x000fce0004800000 */
.L_x_13:
[----:B------:R-:W-:-:S08]  /*1480*/  NOP ;  /* 0x0000000000007918 */ /* 0x000fd00000000000 */
[----:B------:R-:W1:Y:S02]  /*1490*/  USETMAXREG.TRY_ALLOC.CTAPOOL UP0, 0xe8 ;  /* 0x000000e8000079c8 */ /* 0x000e640008000600 */
[----:B-1----:R-:W-:-:S13]  /*14a0*/  PLOP3.LUT P0, PT, PT, PT, UP0, 0x80, 0x0 ;  /* 0x000000000000781c */ /* 0x002fda0003f0f008 */
[----:B------:R-:W-:Y:S05]  /*14b0*/  @!P0 BRA `(.L_x_13) ;  /* 0xfffffffc00f08947 */ /* 0x000fea000383ffff */
[----:B------:R-:W-:Y:S02]  /*14c0*/  ULDC.64 UR4, c[0x0][0x590] ;  /* 0x0001640000047ab9 */ /* 0x000fe40000000a00 */
[----:B------:R-:W-:-:S04]  /*14d0*/  ISETP.NE.U32.AND P0, PT, RZ, UR4, PT ;  /* 0x00000004ff007c0c */ /* 0x000fc8000bf05070 */
[----:B------:R-:W-:-:S13]  /*14e0*/  ISETP.NE.AND.EX P0, PT, RZ, UR5, PT, P0 ;  /* 0x00000005ff007c0c */ /* 0x000fda000bf05300 */
[----:B------:R-:W-:Y:S05]  /*14f0*/  @P0 BRA `(.L_x_16) ;  /* 0x00000000002c0947 */ /* 0x000fea0003800000 */
[----:B------:R-:W-:Y:S02]  /*1500*/  ULDC.64 UR4, c[0x0][0x588] ;  /* 0x0001620000047ab9 */ /* 0x000fe40000000a00 */
[----:B------:R-:W-:-:S04]  /*1510*/  ISETP.NE.U32.AND P0, PT, RZ, UR4, PT ;  /* 0x00000004ff007c0c */ /* 0x000fc8000bf05070 */
[----:B------:R-:W-:-:S13]  /*1520*/  ISETP.NE.AND.EX P0, PT, RZ, UR5, PT, P0 ;  /* 0x00000005ff007c0c */ /* 0x000fda000bf05300 */
[----:B------:R-:W-:Y:S05]  /*1530*/  @!P0 BRA `(.L_x_17) ;  /* 0x0000000000108947 */ /* 0x000fea0003800000 */
[----:B------:R-:W1:Y:S02]  /*1540*/  LDC.64 R90, c[0x0][0x588] ;  /* 0x00016200ff5a7b82 */ /* 0x000e640000000a00 */
[----:B-1----:R1:W5:Y:S01]  /*1550*/  LDG.E R90, desc[UR42][R90.64] ;  /* 0x0000002a5a5a7981 */ /* 0x002362000c1e1900 */
[----:B------:R-:W-:Y:S01]  /*1560*/  IMAD.MOV.U32 R88, RZ, RZ, 0x1 ;  /* 0x00000001ff587424 */ /* 0x000fe200078e00ff */
[----:B------:R-:W-:Y:S06]  /*1570*/  BRA `(.L_x_16) ;  /* 0x00000000000c7947 */ /* 0x000fec0003800000 */
.L_x_17:
[----:B------:R-:W-:Y:S01]  /*1580*/  ULDC UR4, c[0x0][0x580] ;  /* 0x0001600000047ab9 */ /* 0x000fe20000000800 */
[----:B------:R-:W-:Y:S01]  /*1590*/  MOV R88, 0x1 ;  /* 0x0000000100587802 */ /* 0x000fe20000000f00 */
[----:B------:R-:W-:-:S07]  /*15a0*/  IMAD.U32 R90, RZ, RZ, UR4 ;  /* 0x00000004ff5a7e24 */ /* 0x000fce000f8e00ff */
.L_x_16:
        /* <DEDUP_REMOVED lines=10> */
[----:B------:R-:W-:Y:S05]  /*1650*/  BRA `(.L_x_18) ;  /* 0x0000000000087947 */ /* 0x000fea0003800000 */
.L_x_19:
[----:B------:R-:W-:Y:S02]  /*1660*/  ULDC UR4, c[0x0][0x5a0] ;  /* 0x0001680000047ab9 */ /* 0x000fe40000000800 */
[----:B-1----:R-:W-:-:S07]  /*1670*/  IMAD.U32 R91, RZ, RZ, UR4 ;  /* 0x00000004ff5b7e24 */ /* 0x002fce000f8e00ff */
.L_x_18:
[----:B------:R-:W-:-:S13]  /*1680*/  LOP3.LUT P0, RZ, R6, 0xff, RZ, 0xc0, !PT ;  /* 0x000000ff06ff7812 */ /* 0x000fda000780c0ff */
[----:B------:R-:W-:Y:S05]  /*1690*/  @!P0 EXIT ;  /* 0x000000000000894d */ /* 0x000fea0003800000 */
[----:B------:R-:W-:Y:S01]  /*16a0*/  ULDC UR4, c[0x0][0x28c] ;  /* 0x0000a30000047ab9 */ /* 0x000fe20000000800 */
[----:B------:R-:W-:Y:S01]  /*16b0*/  LOP3.LUT R89, R0, 0x1, RZ, 0xfc, !PT ;  /* 0x0000000100597812 */ /* 0x000fe200078efcff */
[----:B------:R-:W-:Y:S01]  /*16c0*/  UIADD3 UR4, UR4, 0x3f, URZ ;  /* 0x0000003f04047890 */ /* 0x000fe2000fffe03f */
[----:B------:R-:W-:Y:S02]  /*16d0*/  LOP3.LUT R158, R19, 0x1, RZ, 0xfc, !PT ;  /* 0x00000001139e7812 */ /* 0x000fe400078efcff */
[----:B------:R-:W-:Y:S01]  /*16e0*/  CS2R R92, SRZ ;  /* 0x00000000005c7805 */ /* 0x000fe2000001ff00 */
[----:B------:R-:W-:Y:S01]  /*16f0*/  ULDC.64 UR48, c[0x0][0x198] ;  /* 0x0000660000307ab9 */ /* 0x000fe20000000a00 */
[----:B------:R-:W-:Y:S01]  /*1700*/  USHF.R.S32.HI UR5, URZ, 0x1f, UR4 ;  /* 0x0000001f3f057899 */ /* 0x000fe20008011404 */
[----:B------:R-:W-:-:S03]  /*1710*/  UMOV UR39, URZ ;  /* 0x0000003f00277c82 */ /* 0x000fc60008000000 */
[----:B------:R-:W-:-:S03]  /*1720*/  ULEA.HI UR5, UR5, UR4, URZ, 0x6 ;  /* 0x0000000405057291 */ /* 0x000fc6000f8f303f */
[----:B------:R-:W-:Y:S01]  /*1730*/  UMOV UR4, URZ ;  /* 0x0000003f00047c82 */ /* 0x000fe20008000000 */
[----:B------:R-:W-:-:S12]  /*1740*/  USHF.R.S32.HI UR50, URZ, 0x6, UR5 ;  /* 0x000000063f327899 */ /* 0x000fd80008011405 */
.L_x_100:
[----:B------:R-:W-:Y:S01]  /*1750*/  LOP3.LUT R0, R18, 0x80, RZ, 0xc0, !PT ;  /* 0x0000008012007812 */ /* 0x000fe200078ec0ff */
[----:B------:R-:W3:Y:S01]  /*1760*/  S2UR UR9, SR_CgaCtaId ;  /* 0x00000000000979c3 */ /* 0x000ee20000008800 */
[----:B------:R-:W-:Y:S01]  /*1770*/  UMOV UR51, 0x400 ;  /* 0x0000040000337882 */ /* 0x000fe20000000000 */
[----:B------:R-:W-:Y:S01]  /*1780*/  UMOV UR6, URZ ;  /* 0x0000003f00067c82 */ /* 0x000fe20008000000 */
[----:B------:R-:W-:Y:S01]  /*1790*/  SHF.R.U32.HI R0, RZ, 0x7, R0 ;  /* 0x00000007ff007819 */ /* 0x000fe20000011600 */
[----:B------:R-:W-:Y:S01]  /*17a0*/  UMOV UR5, URZ ;  /* 0x0000003f00057c82 */ /* 0x000fe20008000000 */
[----:B------:R-:W-:Y:S01]  /*17b0*/  UMOV UR13, UR4 ;  /* 0x00000004000d7c82 */ /* 0x000fe20008000000 */
[----:B------:R-:W-:Y:S02]  /*17c0*/  CS2R R94, SRZ ;  /* 0x00000000005e7805 */ /* 0x000fe4000001ff00 */
[----:B------:R-:W-:Y:S01]  /*17d0*/  CS2R R96, SRZ ;  /* 0x0000000000607805 */ /* 0x000fe2000001ff00 */
[----:B--2---:R-:W2:Y:S01]  /*17e0*/  LDC R4, c[0x0][0x28c] ;  /* 0x0000a300ff047b82 */ /* 0x004ea20000000800 */
[----:B------:R-:W4:Y:S01]  /*17f0*/  SHFL.IDX PT, R0, R0, RZ, 0x1f ;  /* 0x00001fff00007589 */ /* 0x000f2200000e0000 */
[----:B------:R-:W-:-:S02]  /*1800*/  CS2R R98, SRZ ;  /* 0x0000000000627805 */ /* 0x000fc4000001ff00 */
[----:B------:R-:W-:Y:S02]  /*1810*/  CS2R R100, SRZ ;  /* 0x0000000000647805 */ /* 0x000fe4000001ff00 */
[----:B------:R-:W-:Y:S02]  /*1820*/  CS2R R102, SRZ ;  /* 0x0000000000667805 */ /* 0x000fe4000001ff00 */
[----:B------:R-:W-:Y:S02]  /*1830*/  CS2R R104, SRZ ;  /* 0x0000000000687805 */ /* 0x000fe4000001ff00 */
[----:B------:R-:W-:Y:S02]  /*1840*/  CS2R R106, SRZ ;  /* 0x00000000006a7805 */ /* 0x000fe4000001ff00 */
[----:B------:R-:W-:Y:S02]  /*1850*/  CS2R R108, SRZ ;  /* 0x00000000006c7805 */ /* 0x000fe4000001ff00 */
[----:B------:R-:W-:-:S02]  /*1860*/  CS2R R126, SRZ ;  /* 0x00000000007e7805 */ /* 0x000fc4000001ff00 */
[----:B------:R-:W-:Y:S02]  /*1870*/  CS2R R128, SRZ ;  /* 0x0000000000807805 */ /* 0x000fe4000001ff00 */
[----:B------:R-:W-:Y:S02]  /*1880*/  CS2R R130, SRZ ;  /* 0x0000000000827805 */ /* 0x000fe4000001ff00 */
[----:B------:R-:W-:Y:S02]  /*1890*/  CS2R R132, SRZ ;  /* 0x0000000000847805 */ /* 0x000fe4000001ff00 */
[----:B------:R-:W-:Y:S02]  /*18a0*/  CS2R R134, SRZ ;  /* 0x0000000000867805 */ /* 0x000fe4000001ff00 */
[----:B------:R-:W-:Y:S02]  /*18b0*/  CS2R R136, SRZ ;  /* 0x0000000000887805 */ /* 0x000fe4000001ff00 */
[----:B------:R-:W-:-:S02]  /*18c0*/  CS2R R138, SRZ ;  /* 0x00000000008a7805 */ /* 0x000fc4000001ff00 */
[----:B------:R-:W-:Y:S01]  /*18d0*/  CS2R R140, SRZ ;  /* 0x00000000008c7805 */ /* 0x000fe2000001ff00 */
[----:B---3--:R-:W-:Y:S01]  /*18e0*/  ULEA UR51, UR9, UR51, 0x18 ;  /* 0x0000003309337291 */ /* 0x008fe2000f8ec03f */
[----:B------:R-:W-:Y:S02]  /*18f0*/  CS2R R110, SRZ ;  /* 0x00000000006e7805 */ /* 0x000fe4000001ff00 */
[----:B------:R-:W-:Y:S02]  /*1900*/  CS2R R112, SRZ ;  /* 0x0000000000707805 */ /* 0x000fe4000001ff00 */
[----:B------:R-:W-:Y:S02]  /*1910*/  CS2R R114, SRZ ;  /* 0x0000000000727805 */ /* 0x000fe4000001ff00 */
[----:B------:R-:W-:Y:S02]  /*1920*/  CS2R R116, SRZ ;  /* 0x0000000000747805 */ /* 0x000fe4000001ff00 */
[----:B------:R-:W-:-:S02]  /*1930*/  CS2R R118, SRZ ;  /* 0x0000000000767805 */ /* 0x000fc4000001ff00 */
[----:B------:R-:W-:Y:S02]  /*1940*/  CS2R R120, SRZ ;  /* 0x0000000000787805 */ /* 0x000fe4000001ff00 */
[----:B------:R-:W-:Y:S02]  /*1950*/  CS2R R122, SRZ ;  /* 0x00000000007a7805 */ /* 0x000fe4000001ff00 */
[----:B--2---:R-:W-:Y:S02]  /*1960*/  ISETP.GE.AND P0, PT, R4, 0x1, PT ;  /* 0x000000010400780c */ /* 0x004fe40003f06270 */
[----:B------:R-:W-:Y:S02]  /*1970*/  CS2R R124, SRZ ;  /* 0x00000000007c7805 */ /* 0x000fe4000001ff00 */
[----:B----4-:R-:W-:Y:S02]  /*1980*/  R2UR UR7, R0 ;  /* 0x00000000000772ca */ /* 0x010fe400000e0000 */
        /* <DEDUP_REMOVED lines=8> */
[----:B------:R-:W-:Y:S01]  /*1a10*/  IMAD.U32 R8, RZ, RZ, UR39 ;  /* 0x00000027ff087e24 */ /* 0x000fe2000f8e00ff */
[----:B------:R-:W-:Y:S02]  /*1a20*/  CS2R R56, SRZ ;  /* 0x0000000000387805 */ /* 0x000fe4000001ff00 */
[----:B------:R-:W-:Y:S02]  /*1a30*/  CS2R R58, SRZ ;  /* 0x00000000003a7805 */ /* 0x000fe4000001ff00 */
[----:B------:R-:W-:Y:S01]  /*1a40*/  CS2R R60, SRZ ;  /* 0x00000000003c7805 */ /* 0x000fe2000001ff00 */
[----:B------:R-:W-:Y:S01]  /*1a50*/  ULEA.HI UR8, UR7, UR7, URZ, 0x1 ;  /* 0x0000000707087291 */ /* 0x000fe2000f8f083f */
[----:B------:R-:W-:Y:S02]  /*1a60*/  CS2R R62, SRZ ;  /* 0x00000000003e7805 */ /* 0x000fe4000001ff00 */
[----:B------:R-:W-:-:S02]  /*1a70*/  CS2R R64, SRZ ;  /* 0x0000000000407805 */ /* 0x000fc4000001ff00 */
[----:B------:R-:W-:Y:S01]  /*1a80*/  CS2R R66, SRZ ;  /* 0x0000000000427805 */ /* 0x000fe2000001ff00 */
[----:B------:R-:W-:Y:S01]  /*1a90*/  ULOP3.LUT UR8, UR8, 0xffffe, URZ, 0xc0, !UPT ;  /* 0x000ffffe08087892 */ /* 0x000fe2000f8ec03f */
[----:B------:R-:W-:Y:S02]  /*1aa0*/  CS2R R68, SRZ ;  /* 0x0000000000447805 */ /* 0x000fe4000001ff00 */
[----:B------:R-:W-:Y:S02]  /*1ab0*/  CS2R R70, SRZ ;  /* 0x0000000000467805 */ /* 0x000fe4000001ff00 */
[----:B------:R-:W-:Y:S01]  /*1ac0*/  CS2R R72, SRZ ;  /* 0x0000000000487805 */ /* 0x000fe2000001ff00 */
[----:B------:R-:W-:Y:S01]  /*1ad0*/  UIADD3 UR8, UR7, -UR8, URZ ;  /* 0x8000000807087290 */ /* 0x000fe2000fffe03f */
[----:B------:R-:W-:Y:S02]  /*1ae0*/  CS2R R74, SRZ ;  /* 0x00000000004a7805 */ /* 0x000fe4000001ff00 */
[----:B------:R-:W-:Y:S01]  /*1af0*/  CS2R R76, SRZ ;  /* 0x00000000004c7805 */ /* 0x000fe2000001ff00 */
[----:B------:R-:W-:Y:S01]  /*1b00*/  UMOV UR7, URZ ;  /* 0x0000003f00077c82 */ /* 0x000fe20008000000 */
[----:B------:R-:W-:Y:S01]  /*1b10*/  ULEA UR8, UR8, UR51, 0xc ;  /* 0x0000003308087291 */ /* 0x000fe2000f8e603f */
[----:B------:R-:W-:-:S02]  /*1b20*/  CS2R R78, SRZ ;  /* 0x00000000004e7805 */ /* 0x000fc4000001ff00 */
[----:B------:R-:W-:Y:S02]  /*1b30*/  CS2R R80, SRZ ;  /* 0x0000000000507805 */ /* 0x000fe4000001ff00 */
[----:B------:R-:W-:Y:S01]  /*1b40*/  CS2R R82, SRZ ;  /* 0x0000000000527805 */ /* 0x000fe2000001ff00 */
[----:B------:R-:W-:Y:S01]  /*1b50*/  UIADD3 UR8, UR8, 0x6200, URZ ;  /* 0x0000620008087890 */ /* 0x000fe2000fffe03f */
[----:B------:R-:W-:Y:S02]  /*1b60*/  CS2R R84, SRZ ;  /* 0x0000000000547805 */ /* 0x000fe4000001ff00 */
[----:B------:R-:W-:Y:S02]  /*1b70*/  CS2R R86, SRZ ;  /* 0x0000000000567805 */ /* 0x000fe4000001ff00 */
[----:B------:R-:W-:Y:S01]  /*1b80*/  CS2R R24, SRZ ;  /* 0x0000000000187805 */ /* 0x000fe2000001ff00 */
[----:B------:R-:W-:Y:S01]  /*1b90*/  USHF.R.U32.HI UR8, URZ, 0x4, UR8 ;  /* 0x000000043f087899 */ /* 0x000fe20008011608 */
[----:B------:R-:W-:-:S02]  /*1ba0*/  CS2R R26, SRZ ;  /* 0x00000000001a7805 */ /* 0x000fc4000001ff00 */
[----:B------:R-:W-:Y:S02]  /*1bb0*/  CS2R R28, SRZ ;  /* 0x00000000001c7805 */ /* 0x000fe4000001ff00 */
[----:B------:R-:W-:Y:S01]  /*1bc0*/  CS2R R30, SRZ ;  /* 0x00000000001e7805 */ /* 0x000fe2000001ff00 */
[----:B------:R-:W-:Y:S01]  /*1bd0*/  ULOP3.LUT UR12, UR8, 0x3fff, URZ, 0xc0, !UPT ;  /* 0x00003fff080c7892 */ /* 0x000fe2000f8ec03f */
        /* <DEDUP_REMOVED lines=11> */
[----:B------:R-:W-:Y:S01]  /*1c90*/  CS2R R54, SRZ ;  /* 0x0000000000367805 */ /* 0x000fe2000001ff00 */
[----:B------:R-:W-:Y:S06]  /*1ca0*/  @!P0 BRA `(.L_x_20) ;  /* 0x00000008006c8947 */ /* 0x000fec0003800000 */
[----:B------:R-:W-:-:S13]  /*1cb0*/  ISETP.NE.AND P1, PT, R158, 0x3, PT ;  /* 0x000000039e00780c */ /* 0x000fda0003f25270 */
[----:B------:R-:W-:Y:S05]  /*1cc0*/  @!P1 BRA `(.L_x_21) ;  /* 0x0000000000049947 */ /* 0x000fea0003800000 */
[----:B------:R-:W-:Y:S01]  /*1cd0*/  BPT.TRAP 0x1 ;  /* 0x000000040000795c */ /* 0x000fe20000300000 */
.L_x_21:
[----:B------:R-:W-:Y:S01]  /*1ce0*/  ULEA UR5, UR4, UR51, 0x3 ;  /* 0x0000003304057291 */ /* 0x000fe2000f8e183f */
[----:B------:R-:W-:-:S05]  /*1cf0*/  IMAD.U32 R0, RZ, RZ, UR39 ;  /* 0x00000027ff007e24 */ /* 0x000fca000f8e00ff */
[----:B------:R-:W-:-:S04]  /*1d00*/  SHF.L.U32 R0, R0, 0x1f, RZ ;  /* 0x0000001f00007819 */ /* 0x000fc800000006ff */
[----:B------:R2:W3:Y:S01]  /*1d10*/  SYNCS.PHASECHK.TRANS64.TRYWAIT P0, [UR5], R0 ;  /* 0x00000000ff0075a7 */ /* 0x0004e20008000145 */
[----:B------:R-:W-:Y:S05]  /*1d20*/  @!P1 BRA `(.L_x_22) ;  /* 0x0000000000049947 */ /* 0x000fea0003800000 */
[----:B------:R-:W-:Y:S01]  /*1d30*/  BPT.TRAP 0x1 ;  /* 0x000000040000795c */ /* 0x000fe20000300000 */
.L_x_22:
[----:B---3--:R-:W-:Y:S05]  /*1d40*/  @P0 BRA `(.L_x_23) ;  /* 0x0000000000080947 */ /* 0x008fea0003800000 */
[----:B------:R-:W3:Y:S02]  /*1d50*/  SYNCS.PHASECHK.TRANS64.TRYWAIT P0, [UR5], R0 ;  /* 0x00000000ff0075a7 */ /* 0x000ee40008000145 */
[----:B---3--:R-:W-:Y:S05]  /*1d60*/  @!P0 BRA `(.L_x_24) ;  /* 0x00000074009c8947 */ /* 0x008fea0003800000 */
.L_x_23:
[----:B------:R-:W-:Y:S01]  /*1d70*/  UIADD3 UR5, UR51, 0x2e200, URZ ;  /* 0x0002e20033057890 */ /* 0x000fe2000fffe03f */
[----:B------:R-:W-:Y:S01]  /*1d80*/  WARPGROUP.ARRIVE ;  /* 0x00000000000079c5 */ /* 0x000fe20000000000 */
[----:B------:R-:W-:Y:S01]  /*1d90*/  ULOP3.LUT UR7, UR12, 0x10000, URZ, 0xfc, !UPT ;  /* 0x000100000c077892 */ /* 0x000fe2000f8efc3f */
[----:B------:R-:W-:Y:S01]  /*1da0*/  CS2R R94, SRZ ;  /* 0x00000000005e7805 */ /* 0x000fe2000001ff00 */
[----:B------:R-:W-:Y:S01]  /*1db0*/  USHF.R.U32.HI UR5, URZ, 0x4, UR5 ;  /* 0x000000043f057899 */ /* 0x000fe20008011605 */
[----:B------:R-:W-:Y:S01]  /*1dc0*/  CS2R R96, SRZ ;  /* 0x0000000000607805 */ /* 0x000fe2000001ff00 */
[----:B------:R-:W-:Y:S01]  /*1dd0*/  ULEA UR7, UR4, UR7, 0xa ;  /* 0x0000000704077291 */ /* 0x000fe2000f8e503f */
[----:B------:R-:W-:Y:S01]  /*1de0*/  CS2R R98, SRZ ;  /* 0x0000000000627805 */ /* 0x000fe2000001ff00 */
[----:B------:R-:W-:Y:S01]  /*1df0*/  ULOP3.LUT UR5, UR5, 0x3fff, URZ, 0xc0, !UPT ;  /* 0x00003fff05057892 */ /* 0x000fe2000f8ec03f */
[----:B------:R-:W-:Y:S01]  /*1e00*/  CS2R R100, SRZ ;  /* 0x0000000000647805 */ /* 0x000fe2000001ff00 */
[----:B------:R-:W-:Y:S01]  /*1e10*/  UMOV UR9, 0x80000020 ;  /* 0x8000002000097882 */ /* 0x000fe20000000000 */
[----:B------:R-:W-:Y:S01]  /*1e20*/  UMOV UR11, 0x80000020 ;  /* 0x80000020000b7882 */ /* 0x000fe20000000000 */
[----:B------:R-:W-:Y:S01]  /*1e30*/  ULOP3.LUT UR5, UR5, 0x10000, URZ, 0xfc, !UPT ;  /* 0x0001000005057892 */ /* 0x000fe2000f8efc3f */
[----:B------:R-:W-:Y:S01]  /*1e40*/  CS2R R102, SRZ ;  /* 0x0000000000667805 */ /* 0x000fe2000001ff00 */
[----:B------:R-:W-:Y:S01]  /*1e50*/  UMOV UR8, UR7 ;  /* 0x0000000700087c82 */ /* 0x000fe20008000000 */
[----:B------:R-:W-:Y:S01]  /*1e60*/  CS2R R104, SRZ ;  /* 0x0000000000687805 */ /* 0x000fe2000001ff00 */
[----:B------:R-:W-:Y:S01]  /*1e70*/  ULEA UR6, UR4, UR5, 0x8 ;  /* 0x0000000504067291 */ /* 0x000fe2000f8e403f */
[----:B------:R-:W-:Y:S01]  /*1e80*/  CS2R R106, SRZ ;  /* 0x00000000006a7805 */ /* 0x000fe2000001ff00 */
[----:B------:R-:W-:Y:S01]  /*1e90*/  UIADD3 UR5, UR7, 0x200, URZ ;  /* 0x0000020007057890 */ /* 0x000fe2000fffe03f */
[----:B------:R-:W-:-:S02]  /*1ea0*/  CS2R R108, SRZ ;  /* 0x00000000006c7805 */ /* 0x000fc4000001ff00 */
[----:B------:R-:W-:Y:S02]  /*1eb0*/  CS2R R126, SRZ ;  /* 0x00000000007e7805 */ /* 0x000fe4000001ff00 */
[----:B------:R-:W-:Y:S02]  /*1ec0*/  CS2R R128, SRZ ;  /* 0x0000000000807805 */ /* 0x000fe4000001ff00 */
[----:B------:R-:W-:Y:S01]  /*1ed0*/  CS2R R130, SRZ ;  /* 0x0000000000827805 */ /* 0x000fe2000001ff00 */
[----:B------:R-:W-:Y:S01]  /*1ee0*/  UMOV UR10, UR6 ;  /* 0x00000006000a7c82 */ /* 0x000fe20008000000 */
[----:B------:R-:W-:Y:S01]  /*1ef0*/  CS2R R132, SRZ ;  /* 0x0000000000847805 */ /* 0x000fe2000001ff00 */
[----:B------:R-:W-:Y:S01]  /*1f00*/  QGMMA.64x64x32.F32.E4M3.E4M3 R56, gdesc[UR8], RZ, !UPT, gsb0 ;  /* 0x00e00000083879f3 */ /* 0x000fe2000c0008ff */
[----:B------:R-:W-:Y:S01]  /*1f10*/  UMOV UR8, UR5 ;  /* 0x0000000500087c82 */ /* 0x000fe20008000000 */
[----:B------:R-:W-:Y:S01]  /*1f20*/  UMOV UR9, 0x80000020 ;  /* 0x8000002000097882 */ /* 0x000fe20000000000 */
[----:B------:R-:W-:Y:S01]  /*1f30*/  UMOV UR5, 0x2 ;  /* 0x0000000200057882 */ /* 0x000fe20000000000 */
        /* <DEDUP_REMOVED lines=20> */
[----:B------:R-:W-:Y:S02]  /*2080*/  WARPGROUP.DEPBAR.LE gsb0, 0x0 ;  /* 0x00008000000079c5 */ /* 0x000fe40000010000 */
[----:B------:R-:W-:-:S06]  /*2090*/  WARPGROUP.ARRIVE ;  /* 0x00000000000079c5 */ /* 0x000fcc0000000000 */
[----:B------:R-:W-:Y:S01]  /*20a0*/  QGMMA.64x64x32.F32.E4M3.E4M3 R24, gdesc[UR8], RZ, !UPT, gsb0 ;  /* 0x00e00000081879f3 */ /* 0x000fe2000c0008ff */
[----:B------:R-:W-:Y:S02]  /*20b0*/  UIADD3 UR8, UR7, 0x2, URZ ;  /* 0x0000000207087890 */ /* 0x000fe4000fffe03f */
[----:B------:R-:W-:Y:S01]  /*20c0*/  UIADD3 UR10, UR6, 0x2, URZ ;  /* 0x00000002060a7890 */ /* 0x000fe2000fffe03f */
[----:B------:R-:W-:Y:S01]  /*20d0*/  UMOV UR9, 0x80000020 ;  /* 0x8000002000097882 */ /* 0x000fe20000000000 */
[----:B------:R-:W-:Y:S01]  /*20e0*/  UMOV UR11, 0x80000020 ;  /* 0x80000020000b7882 */ /* 0x000fe20000000000 */
[----:B------:R-:W-:Y:S01]  /*20f0*/  UIADD3 UR7, UR7, 0x202, URZ ;  /* 0x0000020207077890 */ /* 0x000fe2000fffe03f */
[----:B------:R-:W-:Y:S02]  /*2100*/  ULDC UR6, c[0x0][0x50c] ;  /* 0x0001430000067ab9 */ /* 0x000fe40000000800 */
[----:B------:R-:W-:-:S04]  /*2110*/  UISETP.NE.AND UP0, UPT, UR6, 0x2, UPT ;  /* 0x000000020600788c */ /* 0x000fc8000bf05270 */
[----:B------:R-:W-:-:S06]  /*2120*/  USEL UR6, URZ, 0x1, UP0 ;  /* 0x000000013f067887 */ /* 0x000fcc0008000000 */
[----:B------:R-:W-:Y:S01]  /*2130*/  ISETP.NE.AND P0, PT, RZ, UR6, PT ;  /* 0x00000006ff007c0c */ /* 0x000fe2000bf05270 */
[----:B------:R-:W-:Y:S02]  /*2140*/  WARPGROUP.DEPBAR.LE gsb0, 0x0 ;  /* 0x00008000000079c5 */ /* 0x000fe40000010000 */
[----:B------:R-:W-:-:S06]  /*2150*/  WARPGROUP.ARRIVE ;  /* 0x00000000000079c5 */ /* 0x000fcc0000000000 */
[----:B------:R-:W-:Y:S01]  /*2160*/  QGMMA.64x64x32.F32.E4M3.E4M3 R56, gdesc[UR8], R56, gsb0 ;  /* 0x00e00000083879f3 */ /* 0x000fe20008000838 */
[----:B------:R-:W-:Y:S01]  /*2170*/  UMOV UR8, UR7 ;  /* 0x0000000700087c82 */ /* 0x000fe20008000000 */
[----:B------:R-:W-:Y:S01]  /*2180*/  UMOV UR9, 0x80000020 ;  /* 0x8000002000097882 */ /* 0x000fe20000000000 */
[----:B------:R-:W-:Y:S02]  /*2190*/  WARPGROUP.DEPBAR.LE gsb0, 0x0 ;  /* 0x00008000000079c5 */ /* 0x000fe40000010000 */
[----:B------:R-:W-:-:S06]  /*21a0*/  WARPGROUP.ARRIVE ;  /* 0x00000000000079c5 */ /* 0x000fcc0000000000 */
[----:B------:R-:W-:Y:S03]  /*21b0*/  QGMMA.64x64x32.F32.E4M3.E4M3 R24, gdesc[UR8], R24, gsb0 ;  /* 0x00e00000081879f3 */ /* 0x000fe60008000818 */
[----:B------:R-:W-:Y:S02]  /*21c0*/  WARPGROUP.DEPBAR.LE gsb0, 0x0 ;  /* 0x00008000000079c5 */ /* 0x000fe40000010000 */
[----:B------:R-:W-:Y:S05]  /*21d0*/  @!P0 BRA `(.L_x_25) ;  /* 0x0000000400048947 */ /* 0x000fea0003800000 */
[----:B------:R-:W-:Y:S01]  /*21e0*/  FADD R157, RZ, R56 ;  /* 0x00000038ff9d7221 */ /* 0x000fe20000000000 */
[----:B------:R-:W-:-:S01]  /*21f0*/  FADD R156, RZ, R57 ;  /* 0x00000039ff9c7221 */ /* 0x000fc20000000000 */
        /* <DEDUP_REMOVED lines=62> */
[----:B------:R-:W-:-:S06]  /*25e0*/  UMOV UR5, URZ ;  /* 0x0000003f00057c82 */ /* 0x000fcc0008000000 */
.L_x_25:
[----:B------:R-:W-:-:S04]  /*25f0*/  UIADD3 UR13, UR4, 0x1, URZ ;  /* 0x00000001040d7890 */ /* 0x000fc8000fffe03f */
[----:B------:R-:W-:-:S04]  /*2600*/  UISETP.NE.AND UP0, UPT, UR13, 0xa, UPT ;  /* 0x0000000a0d00788c */ /* 0x000fc8000bf05270 */
[----:B------:R-:W-:Y:S02]  /*2610*/  USEL UR7, URZ, 0x1, UP0 ;  /* 0x000000013f077887 */ /* 0x000fe40008000000 */
[----:B------:R-:W-:Y:S02]  /*2620*/  USEL UR13, UR13, URZ, UP0 ;  /* 0x0000003f0d0d7287 */ /* 0x000fe40008000000 */
[----:B------:R-:W-:-:S06]  /*2630*/  ULOP3.LUT UR7, UR39, UR7, URZ, 0x3c, !UPT ;  /* 0x0000000727077292 */ /* 0x000fcc000f8e3c3f */
[----:B------:R-:W-:Y:S01]  /*2640*/  IMAD.U32 R8, RZ, RZ, UR7 ;  /* 0x00000007ff087e24 */ /* 0x000fe2000f8e00ff */
[----:B------:R-:W-:-:S06]  /*2650*/  UMOV UR7, 0x1 ;  /* 0x0000000100077882 */ /* 0x000fcc0000000000 */
.L_x_20:
[----:B------:R-:W-:-:S04]  /*2660*/  UISETP.LT.AND UP0, UPT, UR50, 0x1, UPT ;  /* 0x000000013200788c */ /* 0x000fc8000bf01270 */
[----:B------:R-:W-:-:S04]  /*2670*/  USEL UR8, UR50, 0x1, UP0 ;  /* 0x0000000132087887 */ /* 0x000fc80008000000 */
[----:B------:R-:W-:-:S04]  /*2680*/  UIADD3 UR8, UR50, -UR8, URZ ;  /* 0x8000000832087290 */ /* 0x000fc8000fffe03f */
[----:B------:R-:W-:-:S06]  /*2690*/  UISETP.GE.AND UP0, UPT, UR8, 0x1, UPT ;  /* 0x000000010800788c */ /* 0x000fcc000bf06270 */
[----:B------:R-:W-:-:S13]  /*26a0*/  PLOP3.LUT P0, PT, PT, PT, UP0, 0x80, 0x0 ;  /* 0x000000000000781c */ /* 0x000fda0003f0f008 */
[----:B------:R-:W-:Y:S05]  /*26b0*/  @!P0 BRA `(.L_x_26) ;  /* 0x0000000800388947 */ /* 0x000fea0003800000 */
[----:B--23--:R-:W-:Y:S01]  /*26c0*/  IMAD.U32 R0, RZ, RZ, UR8 ;  /* 0x00000008ff007e24 */ /* 0x00cfe2000f8e00ff */
[----:B------:R-:W-:Y:S01]  /*26d0*/  MOV R4, UR4 ;  /* 0x0000000400047c02 */ /* 0x000fe20008000f00 */
[----:B------:R-:W-:-:S06]  /*26e0*/  ULDC UR15, c[0x0][0x50c] ;  /* 0x00014300000f7ab9 */ /* 0x000fcc0000000800 */
.L_x_34:
[----:B------:R-:W-:-:S13]  /*26f0*/  ISETP.NE.AND P1, PT, R158, 0x3, PT ;  /* 0x000000039e00780c */ /* 0x000fda0003f25270 */
[----:B------:R-:W-:Y:S05]  /*2700*/  @!P1 BRA `(.L_x_27) ;  /* 0x0000000000049947 */ /* 0x000fea0003800000 */
[----:B------:R-:W-:Y:S01]  /*2710*/  BPT.TRAP 0x1 ;  /* 0x000000040000795c */ /* 0x000fe20000300000 */
.L_x_27:
[----:B------:R-:W-:Y:S01]  /*2720*/  ULEA UR8, UR13, UR51, 0x3 ;  /* 0x000000330d087291 */ /* 0x000fe2000f8e183f */
[----:B------:R-:W-:-:S08]  /*2730*/  SHF.L.U32 R5, R8, 0x1f, RZ ;  /* 0x0000001f08057819 */ /* 0x000fd000000006ff */
[----:B------:R2:W3:Y:S01]  /*2740*/  SYNCS.PHASECHK.TRANS64.TRYWAIT P0, [UR8], R5 ;  /* 0x00000005ff0075a7 */ /* 0x0004e20008000148 */
[----:B------:R-:W-:Y:S05]  /*2750*/  @!P1 BRA `(.L_x_28) ;  /* 0x0000000000049947 */ /* 0x000fea0003800000 */
[----:B------:R-:W-:Y:S01]  /*2760*/  BPT.TRAP 0x1 ;  /* 0x000000040000795c */ /* 0x000fe20000300000 */
.L_x_28:
[----:B---3--:R-:W-:Y:S05]  /*2770*/  @P0 BRA `(.L_x_29) ;  /* 0x0000000000080947 */ /* 0x008fea0003800000 */
[----:B------:R-:W3:Y:S02]  /*2780*/  SYNCS.PHASECHK.TRANS64.TRYWAIT P0, [UR8], R5 ;  /* 0x00000005ff0075a7 */ /* 0x000ee40008000148 */
[----:B---3--:R-:W-:Y:S05]  /*2790*/  @!P0 BRA `(.L_x_30) ;  /* 0x0000006c00288947 */ /* 0x008fea0003800000 */
.L_x_29:
[----:B------:R-:W-:Y:S01]  /*27a0*/  UIADD3 UR8, UR51, 0x2e200, URZ ;  /* 0x0002e20033087890 */ /* 0x000fe2000fffe03f */
[----:B------:R-:W-:Y:S01]  /*27b0*/  WARPGROUP.ARRIVE ;  /* 0x00000000000079c5 */ /* 0x000fe20000000000 */
[----:B------:R-:W-:Y:S02]  /*27c0*/  UISETP.NE.AND UP0, UPT, UR6, URZ, UPT ;  /* 0x0000003f0600728c */ /* 0x000fe4000bf05270 */
[----:B------:R-:W-:Y:S02]  /*27d0*/  USHF.R.U32.HI UR8, URZ, 0x4, UR8 ;  /* 0x000000043f087899 */ /* 0x000fe40008011608 */
[----:B------:R-:W-:Y:S02]  /*27e0*/  USEL UR7, UR7, URZ, !UP0 ;  /* 0x0000003f07077287 */ /* 0x000fe4000c000000 */
[----:B------:R-:W-:Y:S02]  /*27f0*/  ULOP3.LUT UR8, UR8, 0x3fff, URZ, 0xc0, !UPT ;  /* 0x00003fff08087892 */ /* 0x000fe4000f8ec03f */
[----:B------:R-:W-:-:S02]  /*2800*/  ULOP3.LUT UR6, UR12, 0x10000, URZ, 0xfc, !UPT ;  /* 0x000100000c067892 */ /* 0x000fc4000f8efc3f */
[----:B------:R-:W-:Y:S02]  /*2810*/  ULOP3.LUT UR8, UR8, 0x10000, URZ, 0xfc, !UPT ;  /* 0x0001000008087892 */ /* 0x000fe4000f8efc3f */
[----:B------:R-:W-:Y:S02]  /*2820*/  UISETP.NE.U32.AND UP0, UPT, UR7, URZ, UPT ;  /* 0x0000003f0700728c */ /* 0x000fe4000bf05070 */
[----:B------:R-:W-:Y:S02]  /*2830*/  ULEA UR7, UR13, UR6, 0xa ;  /* 0x000000060d077291 */ /* 0x000fe4000f8e503f */
[----:B------:R-:W-:Y:S01]  /*2840*/  ULEA UR6, UR13, UR8, 0x8 ;  /* 0x000000080d067291 */ /* 0x000fe2000f8e403f */
[----:B------:R-:W-:Y:S01]  /*2850*/  UMOV UR9, 0x80000020 ;  /* 0x8000002000097882 */ /* 0x000fe20000000000 */
[----:B------:R-:W-:Y:S01]  /*2860*/  UMOV UR11, 0x80000020 ;  /* 0x80000020000b7882 */ /* 0x000fe20000000000 */
[----:B------:R-:W-:Y:S02]  /*2870*/  UIADD3 UR14, UR7, 0x200, URZ ;  /* 0x00000200070e7890 */ /* 0x000fe4000fffe03f */
[----:B------:R-:W-:-:S02]  /*2880*/  UMOV UR8, UR7 ;  /* 0x0000000700087c82 */ /* 0x000fc40008000000 */
[----:B------:R-:W-:Y:S01]  /*2890*/  UMOV UR10, UR6 ;  /* 0x00000006000a7c82 */ /* 0x000fe20008000000 */
[----:B------:R-:W-:Y:S01]  /*28a0*/  UIADD3 UR5, UR5, 0x2, URZ ;  /* 0x0000000205057890 */ /* 0x000fe2000fffe03f */
[----:B------:R-:W-:Y:S01]  /*28b0*/  QGMMA.64x64x32.F32.E4M3.E4M3 R56, gdesc[UR8], R56, UP0, gsb0 ;  /* 0x00e00000083879f3 */ /* 0x000fe2000b800838 */
[----:B------:R-:W-:Y:S01]  /*28c0*/  UMOV UR9, 0x80000020 ;  /* 0x8000002000097882 */ /* 0x000fe20000000000 */
[----:B------:R-:W-:Y:S01]  /*28d0*/  UMOV UR8, UR14 ;  /* 0x0000000e00087c82 */ /* 0x000fe20008000000 */
[----:B------:R-:W-:Y:S02]  /*28e0*/  WARPGROUP.DEPBAR.LE gsb0, 0x0 ;  /* 0x00008000000079c5 */ /* 0x000fe40000010000 */
[----:B------:R-:W-:-:S06]  /*28f0*/  WARPGROUP.ARRIVE ;  /* 0x00000000000079c5 */ /* 0x000fcc0000000000 */
[----:B------:R-:W-:Y:S01]  /*2900*/  QGMMA.64x64x32.F32.E4M3.E4M3 R24, gdesc[UR8], R24, UP0, gsb0 ;  /* 0x00e00000081879f3 */ /* 0x000fe2000b800818 */
[----:B------:R-:W-:Y:S02]  /*2910*/  UIADD3 UR8, UR7, 0x2, URZ ;  /* 0x0000000207087890 */ /* 0x000fe4000fffe03f */
[----:B------:R-:W-:Y:S01]  /*2920*/  UIADD3 UR10, UR6, 0x2, URZ ;  /* 0x00000002060a7890 */ /* 0x000fe2000fffe03f */
[----:B------:R-:W-:Y:S01]  /*2930*/  UMOV UR9, 0x80000020 ;  /* 0x8000002000097882 */ /* 0x000fe20000000000 */
[----:B------:R-:W-:Y:S01]  /*2940*/  UMOV UR11, 0x80000020 ;  /* 0x80000020000b7882 */ /* 0x000fe20000000000 */
[----:B------:R-:W-:Y:S02]  /*2950*/  UIADD3 UR7, UR7, 0x202, URZ ;  /* 0x0000020207077890 */ /* 0x000fe4000fffe03f */
[----:B------:R-:W-:-:S04]  /*2960*/  UISETP.NE.AND UP0, UPT, UR5, UR15, UPT ;  /* 0x0000000f0500728c */ /* 0x000fc8000bf05270 */
        /* <DEDUP_REMOVED lines=12> */
[----:B------:R-:W-:Y:S01]  /*2a30*/  FADD R157, R56, R157 ;  /* 0x0000009d389d7221 */ /* 0x000fe20000000000 */
[----:B------:R-:W-:-:S01]  /*2a40*/  FADD R156, R57, R156 ;  /* 0x0000009c399c7221 */ /* 0x000fc20000000000 */
        /* <DEDUP_REMOVED lines=62> */
[----:B------:R-:W-:-:S06]  /*2e30*/  UMOV UR5, URZ ;  /* 0x0000003f00057c82 */ /* 0x000fcc0008000000 */
.L_x_31:
[----:B------:R-:W-:Y:S05]  /*2e40*/  @!P1 BRA `(.L_x_32) ;  /* 0x0000000000049947 */ /* 0x000fea0003800000 */
[----:B------:R-:W-:Y:S01]  /*2e50*/  BPT.TRAP 0x1 ;  /* 0x000000040000795c */ /* 0x000fe20000300000 */
.L_x_32:
[----:B------:R-:W-:-:S13]  /*2e60*/  ISETP.NE.AND P0, PT, R22, RZ, PT ;  /* 0x000000ff1600720c */ /* 0x000fda0003f05270 */
[----:B--23--:R-:W-:-:S05]  /*2e70*/  @P0 LEA R5, R4, UR51, 0x3 ;  /* 0x0000003304050c11 */ /* 0x00cfca000f8e18ff */
[----:B------:R-:W-:-:S05]  /*2e80*/  @P0 VIADD R6, R5, 0x50 ;  /* 0x0000005005060836 */ /* 0x000fca0000000000 */
[----:B------:R-:W-:-:S04]  /*2e90*/  @P0 PRMT R6, R23, 0x654, R6 ;  /* 0x0000065417060816 */ /* 0x000fc80000000006 */
[----:B------:R2:W-:Y:S01]  /*2ea0*/  @P0 SYNCS.ARRIVE.TRANS64.RED.A1T0 RZ, [R6+URZ], RZ ;  /* 0x000000ff06ff09a7 */ /* 0x0005e2000810043f */
[----:B------:R-:W-:-:S13]  /*2eb0*/  ISETP.GT.U32.AND P0, PT, R19, 0x1, PT ;  /* 0x000000011300780c */ /* 0x000fda0003f04070 */
[----:B--2---:R-:W-:Y:S05]  /*2ec0*/  @P0 BRA `(.L_x_33) ;  /* 0x0000000000040947 */ /* 0x004fea0003800000 */
[----:B------:R-:W-:Y:S01]  /*2ed0*/  BPT.TRAP 0x1 ;  /* 0x000000040000795c */ /* 0x000fe20000300000 */
.L_x_33:
[----:B------:R-:W-:Y:S01]  /*2ee0*/  UIADD3 UR13, UR13, 0x1, URZ ;  /* 0x000000010d0d7890 */ /* 0x000fe2000fffe03f */
[----:B------:R-:W-:Y:S01]  /*2ef0*/  ISETP.GT.AND P1, PT, R0, 0x1, PT ;  /* 0x000000010000780c */ /* 0x000fe20003f24270 */
[----:B------:R-:W-:Y:S02]  /*2f00*/  VIADD R4, R4, 0x1 ;  /* 0x0000000104047836 */ /* 0x000fe40000000000 */
[----:B------:R-:W-:Y:S01]  /*2f10*/  UISETP.NE.AND UP0, UPT, UR13, 0xa, UPT ;  /* 0x0000000a0d00788c */ /* 0x000fe2000bf05270 */
[----:B------:R-:W-:Y:S02]  /*2f20*/  VIADD R0, R0, 0xffffffff ;  /* 0xffffffff00007836 */ /* 0x000fe40000000000 */
[C---:B------:R-:W-:Y:S01]  /*2f30*/  ISETP.NE.AND P0, PT, R4.reuse, 0xa, PT ;  /* 0x0000000a0400780c */ /* 0x040fe20003f05270 */
[----:B------:R-:W-:Y:S02]  /*2f40*/  USEL UR7, URZ, 0x1, UP0 ;  /* 0x000000013f077887 */ /* 0x000fe40008000000 */
[----:B------:R-:W-:Y:S01]  /*2f50*/  USEL UR13, UR13, URZ, UP0 ;  /* 0x0000003f0d0d7287 */ /* 0x000fe20008000000 */
[----:B------:R-:W-:-:S03]  /*2f60*/  SEL R4, R4, RZ, P0 ;  /* 0x000000ff04047207 */ /* 0x000fc60000000000 */
[----:B------:R-:W-:Y:S01]  /*2f70*/  LOP3.LUT R8, R8, UR7, RZ, 0x3c, !PT ;  /* 0x0000000708087c12 */ /* 0x000fe2000f8e3cff */
[----:B------:R-:W-:Y:S01]  /*2f80*/  UMOV UR7, 0x1 ;  /* 0x0000000100077882 */ /* 0x000fe20000000000 */
[----:B------:R-:W-:Y:S06]  /*2f90*/  @P1 BRA `(.L_x_34) ;  /* 0xfffffff400d41947 */ /* 0x000fec000383ffff */
.L_x_26:
[----:B------:R-:W-:Y:S01]  /*2fa0*/  UISETP.NE.AND UP0, UPT, UR5, URZ, UPT ;  /* 0x0000003f0500728c */ /* 0x000fe2000bf05270 */
[----:B--23--:R-:W2:Y:S03]  /*2fb0*/  LDC R0, c[0x0][0x28c] ;  /* 0x0000a300ff007b82 */ /* 0x00cea60000000800 */
[----:B------:R-:W-:-:S06]  /*2fc0*/  USEL UR5, URZ, 0x1, !UP0 ;  /* 0x000000013f057887 */ /* 0x000fcc000c000000 */
[----:B------:R-:W-:Y:S02]  /*2fd0*/  ISETP.NE.AND P0, PT, RZ, UR5, PT ;  /* 0x00000005ff007c0c */ /* 0x000fe4000bf05270 */
[----:B--2---:R-:W-:-:S11]  /*2fe0*/  ISETP.GE.AND P1, PT, R0, 0x1, PT ;  /* 0x000000010000780c */ /* 0x004fd60003f26270 */
[----:B------:R-:W-:Y:S05]  /*2ff0*/  @!P0 BRA `(.L_x_35) ;  /* 0x0000000400008947 */ /* 0x000fea0003800000 */
[----:B------:R-:W-:Y:S01]  /*3000*/  FADD R157, R56, R157 ;  /* 0x0000009d389d7221 */ /* 0x000fe20000000000 */
        /* <DEDUP_REMOVED lines=62> */
[----:B------:R-:W-:-:S07]  /*33f0*/  FADD R94, R94, R55 ;  /* 0x000000375e5e7221 */ /* 0x000fce0000000000 */
.L_x_35:
[----:B------:R-:W-:Y:S05]  /*3400*/  @!P1 BRA `(.L_x_36) ;  /* 0x0000000000549947 */ /* 0x000fea0003800000 */
[----:B------:R-:W-:-:S13]  /*3410*/  ISETP.NE.AND P0, PT, R158, 0x3, PT ;  /* 0x000000039e00780c */ /* 0x000fda0003f05270 */
[----:B------:R-:W-:Y:S05]  /*3420*/  @!P0 BRA `(.L_x_37) ;  /* 0x0000000000048947 */ /* 0x000fea0003800000 */
[----:B------:R-:W-:Y:S01]  /*3430*/  BPT.TRAP 0x1 ;  /* 0x000000040000795c */ /* 0x000fe20000300000 */
.L_x_37:
[----:B------:R-:W-:Y:S01]  /*3440*/  ISETP.NE.AND P0, PT, R22, RZ, PT ;  /* 0x000000ff1600720c */ /* 0x000fe20003f05270 */
[----:B------:R-:W-:Y:S01]  /*3450*/  BSSY B0, `(.L_x_38) ;  /* 0x000000e000007945 */ /* 0x000fe20003800000 */
[----:B------:R-:W-:-:S11]  /*3460*/  ISETP.GT.U32.AND P1, PT, R19, 0x1, PT ;  /* 0x000000011300780c */ /* 0x000fd60003f24070 */
[----:B------:R-:W-:Y:S05]  /*3470*/  @!P0 BRA `(.L_x_39) ;  /* 0x00000000002c8947 */ /* 0x000fea0003800000 */
[----:B------:R-:W-:-:S04]  /*3480*/  UISETP.LT.AND UP0, UPT, UR50, 0x1, UPT ;  /* 0x000000013200788c */ /* 0x000fc8000bf01270 */
[----:B------:R-:W-:-:S04]  /*3490*/  USEL UR5, UR50, 0x1, UP0 ;  /* 0x0000000132057887 */ /* 0x000fc80008000000 */
[----:B------:R-:W-:-:S04]  /*34a0*/  UIADD3 UR5, UR4, UR50, -UR5 ;  /* 0x0000003204057290 */ /* 0x000fc8000fffe805 */
[----:B------:R-:W-:-:S04]  /*34b0*/  UIMAD.WIDE.U32 UR6, UR5, -0x33333333, URZ ;  /* 0xcccccccd050678a5 */ /* 0x000fc8000f8e003f */
[----:B------:R-:W-:-:S04]  /*34c0*/  USHF.R.U32.HI UR6, URZ, 0x3, UR7 ;  /* 0x000000033f067899 */ /* 0x000fc80008011607 */
[----:B------:R-:W-:-:S04]  /*34d0*/  UIMAD UR5, UR6, -0xa, UR5 ;  /* 0xfffffff6060578a4 */ /* 0x000fc8000f8e0205 */
[----:B------:R-:W-:-:S04]  /*34e0*/  ULEA UR5, UR5, UR51, 0x3 ;  /* 0x0000003305057291 */ /* 0x000fc8000f8e183f */
[----:B------:R-:W-:-:S06]  /*34f0*/  UIADD3 UR5, UR5, 0x50, URZ ;  /* 0x0000005005057890 */ /* 0x000fcc000fffe03f */
[----:B------:R-:W-:-:S05]  /*3500*/  IMAD.U32 R0, RZ, RZ, UR5 ;  /* 0x00000005ff007e24 */ /* 0x000fca000f8e00ff */
[----:B------:R-:W-:-:S04]  /*3510*/  PRMT R0, R23, 0x654, R0 ;  /* 0x0000065417007816 */ /* 0x000fc80000000000 */
[----:B------:R2:W-:Y:S03]  /*3520*/  SYNCS.ARRIVE.TRANS64.RED.A1T0 RZ, [R0+URZ], RZ ;  /* 0x000000ff00ff79a7 */ /* 0x0005e6000810043f */
.L_x_39:
[----:B------:R-:W-:Y:S05]  /*3530*/  BSYNC B0 ;  /* 0x0000000000007941 */ /* 0x000fea0003800000 */
.L_x_38:
[----:B------:R-:W-:Y:S05]  /*3540*/  @P1 BRA `(.L_x_36) ;  /* 0x0000000000041947 */ /* 0x000fea0003800000 */
[----:B------:R-:W-:Y:S01]  /*3550*/  BPT.TRAP 0x1 ;  /* 0x000000040000795c */ /* 0x000fe20000300000 */
.L_x_36:
[----:B------:R-:W-:Y:S01]  /*3560*/  UIADD3 UR6, UR51, 0x100, URZ ;  /* 0x0000010033067890 */ /* 0x000fe2000fffe03f */
[----:B------:R-:W-:Y:S01]  /*3570*/  R2UR UR46, R3 ;  /* 0x00000000032e72ca */ /* 0x000fe200000e0000 */
[----:B------:R-:W-:Y:S01]  /*3580*/  UIADD3 UR52, UR50, UR4, URZ ;  /* 0x0000000432347290 */ /* 0x000fe2000fffe03f */
[----:B------:R-:W-:Y:S01]  /*3590*/  R2UR UR45, R7 ;  /* 0x00000000072d72ca */ /* 0x000fe200000e0000 */
[----:B------:R-:W-:Y:S02]  /*35a0*/  UISETP.GE.U32.AND UP1, UPT, UR50, 0xa, UPT ;  /* 0x0000000a3200788c */ /* 0x000fe4000bf26070 */
[----:B------:R-:W-:Y:S02]  /*35b0*/  ULOP3.LUT UP2, URZ, UR6, 0x9f, URZ, 0xc0, !UPT ;  /* 0x0000009f063f7892 */ /* 0x000fe4000f84c03f */
[----:B------:R-:W-:-:S04]  /*35c0*/  UISETP.GT.U32.AND UP0, UPT, UR52, 0x9, UPT ;  /* 0x000000093400788c */ /* 0x000fc8000bf04070 */
[----:B------:R-:W-:Y:S01]  /*35d0*/  UISETP.LT.U32.AND UP0, UPT, UR50, 0xa, UP0 ;  /* 0x0000000a3200788c */ /* 0x000fe20008701070 */
[----:B------:R-:W-:Y:S01]  /*35e0*/  PLOP3.LUT P0, PT, PT, PT, UP2, 0x80, 0x0 ;  /* 0x000000000000781c */ /* 0x000fe20003f0f028 */
[----:B------:R-:W-:Y:S02]  /*35f0*/  USHF.L.U32 UR46, UR46, 0x8, URZ ;  /* 0x000000082e2e7899 */ /* 0x000fe4000800063f */
[----:B------:R-:W-:Y:S02]  /*3600*/  @UP1 UIMAD.WIDE.U32 UR4, UR52, -0x33333333, URZ ;  /* 0xcccccccd340418a5 */ /* 0x000fe4000f8e003f */
[----:B------:R-:W-:Y:S02]  /*3610*/  USEL UR6, URZ, 0x1, !UP0 ;  /* 0x000000013f067887 */ /* 0x000fe4000c000000 */
[----:B------:R-:W-:Y:S02]  /*3620*/  @UP1 USHF.R.U32.HI UR4, URZ, 0x3, UR5 ;  /* 0x000000033f041899 */ /* 0x000fe40008011605 */
[----:B------:R-:W-:-:S02]  /*3630*/  ULOP3.LUT UR39, UR39, UR6, URZ, 0x3c, !UPT ;  /* 0x0000000627277292 */ /* 0x000fc4000f8e3c3f */
[----:B------:R-:W-:Y:S02]  /*3640*/  USHF.L.U32 UR45, UR45, 0x6, URZ ;  /* 0x000000062d2d7899 */ /* 0x000fe4000800063f */
[----:B------:R-:W-:Y:S01]  /*3650*/  @UP1 ULOP3.LUT UR39, UR39, 0x1, UR4, 0x78, !UPT ;  /* 0x0000000127271892 */ /* 0x000fe2000f8e7804 */
[----:B------:R-:W-:Y:S11]  /*3660*/  @!P0 BRA `(.L_x_40) ;  /* 0x0000000000408947 */ /* 0x000ff60003800000 */
[----:B--2---:R-:W-:Y:S01]  /*3670*/  MOV R0, 0x0 ;  /* 0x0000000000007802 */ /* 0x004fe20000000f00 */
[----:B------:R-:W-:Y:S01]  /*3680*/  ULDC.64 UR4, c[0x4][0x70] ;  /* 0x01001c0000047ab9 */ /* 0x000fe20000000a00 */
[----:B------:R-:W-:Y:S01]  /*3690*/  ULDC.64 UR6, c[0x4][0x8] ;  /* 0x0100020000067ab9 */ /* 0x000fe20000000a00 */
[----:B------:R-:W-:Y:S01]  /*36a0*/  IMAD.U32 R4, RZ, RZ, UR4 ;  /* 0x00000004ff047e24 */ /* 0x000fe2000f8e00ff */
[----:B------:R2:W3:Y:S01]  /*36b0*/  LDC.64 R14, c[0x4][R0] ;  /* 0x01000000000e7b82 */ /* 0x0004e20000000a00 */
[----:B------:R-:W-:Y:S01]  /*36c0*/  IMAD.U32 R5, RZ, RZ, UR5 ;  /* 0x00000005ff057e24 */ /* 0x000fe2000f8e00ff */
[----:B------:R-:W-:Y:S01]  /*36d0*/  ULDC.64 UR4, c[0x4][0x78] ;  /* 0x01001e0000047ab9 */ /* 0x000fe20000000a00 */
[----:B------:R-:W-:Y:S01]  /*36e0*/  IMAD.U32 R10, RZ, RZ, UR6 ;  /* 0x00000006ff0a7e24 */ /* 0x000fe2000f8e00ff */
[----:B------:R-:W-:Y:S01]  /*36f0*/  MOV R6, UR4 ;  /* 0x0000000400067c02 */ /* 0x000fe20008000f00 */
[----:B------:R-:W-:Y:S02]  /*3700*/  IMAD.U32 R7, RZ, RZ, UR5 ;  /* 0x00000005ff077e24 */ /* 0x000fe4000f8e00ff */
[----:B------:R-:W-:-:S02]  /*3710*/  IMAD.U32 R11, RZ, RZ, UR7 ;  /* 0x00000007ff0b7e24 */ /* 0x000fc4000f8e00ff */
[----:B------:R-:W-:Y:S02]  /*3720*/  IMAD.MOV.U32 R8, RZ, RZ, 0x70 ;  /* 0x00000070ff087424 */ /* 0x000fe400078e00ff */
[----:B------:R-:W-:Y:S02]  /*3730*/  IMAD.MOV.U32 R12, RZ, RZ, 0x1 ;  /* 0x00000001ff0c7424 */ /* 0x000fe400078e00ff */
[----:B--2---:R-:W-:-:S07]  /*3740*/  IMAD.MOV.U32 R13, RZ, RZ, RZ ;  /* 0x000000ffff0d7224 */ /* 0x004fce00078e00ff */
[----:B------:R-:W-:-:S07]  /*3750*/  LEPC R20, `(.L_x_40) ;  /* 0x000000001014794e */ /* 0x000fce0000000000 */
[----:B-1-3-5:R-:W-:Y:S05]  /*3760*/  CALL.ABS.NOINC R14 ;  /* 0x000000000e007343 */ /* 0x02afea0003c00000 */
.L_x_40:
[----:B------:R-:W-:-:S04]  /*3770*/  UIADD3 UR4, UR51, 0x4100, URZ ;  /* 0x0000410033047890 */ /* 0x000fc8000fffe03f */
[----:B------:R-:W-:-:S06]  /*3780*/  ULOP3.LUT UP0, URZ, UR4, 0x9f, URZ, 0xc0, !UPT ;  /* 0x0000009f043f7892 */ /* 0x000fcc000f80c03f */
[----:B------:R-:W-:-:S13]  /*3790*/  PLOP3.LUT P0, PT, PT, PT, UP0, 0x80, 0x0 ;  /* 0x000000000000781c */ /* 0x000fda0003f0f008 */
[----:B------:R-:W-:Y:S05]  /*37a0*/  @!P0 BRA `(.L_x_41) ;  /* 0x0000000000408947 */ /* 0x000fea0003800000 */
[----:B--2---:R-:W-:Y:S01]  /*37b0*/  MOV R0, 0x0 ;  /* 0x0000000000007802 */ /* 0x004fe20000000f00 */
[----:B------:R-:W-:Y:S01]  /*37c0*/  ULDC.64 UR4, c[0x4][0x70] ;  /* 0x01001c0000047ab9 */ /* 0x000fe20000000a00 */
[----:B------:R-:W-:Y:S01]  /*37d0*/  ULDC.64 UR6, c[0x4][0x78] ;  /* 0x01001e0000067ab9 */ /* 0x000fe20000000a00 */
[----:B------:R-:W-:Y:S01]  /*37e0*/  MOV R4, UR4 ;  /* 0x0000000400047c02 */ /* 0x000fe20008000f00 */
[----:B------:R2:W3:Y:S01]  /*37f0*/  LDC.64 R14, c[0x4][R0] ;  /* 0x01000000000e7b82 */ /* 0x0004e20000000a00 */
[----:B------:R-:W-:Y:S01]  /*3800*/  IMAD.U32 R5, RZ, RZ, UR5 ;  /* 0x00000005ff057e24 */ /* 0x000fe2000f8e00ff */
[----:B------:R-:W-:Y:S01]  /*3810*/  ULDC.64 UR4, c[0x4][0x10] ;  /* 0x0100040000047ab9 */ /* 0x000fe20000000a00 */
[----:B------:R-:W-:Y:S01]  /*3820*/  IMAD.U32 R6, RZ, RZ, UR6 ;  /* 0x00000006ff067e24 */ /* 0x000fe2000f8e00ff */
[----:B------:R-:W-:Y:S01]  /*3830*/  MOV R12, 0x1 ;  /* 0x00000001000c7802 */ /* 0x000fe20000000f00 */
[----:B------:R-:W-:Y:S02]  /*3840*/  IMAD.U32 R7, RZ, RZ, UR7 ;  /* 0x00000007ff077e24 */ /* 0x000fe4000f8e00ff */
[----:B------:R-:W-:-:S02]  /*3850*/  IMAD.U32 R10, RZ, RZ, UR4 ;  /* 0x00000004ff0a7e24 */ /* 0x000fc4000f8e00ff */
[----:B------:R-:W-:Y:S02]  /*3860*/  IMAD.U32 R11, RZ, RZ, UR5 ;  /* 0x00000005ff0b7e24 */ /* 0x000fe4000f8e00ff */
[----:B------:R-:W-:Y:S02]  /*3870*/  IMAD.MOV.U32 R8, RZ, RZ, 0x70 ;  /* 0x00000070ff087424 */ /* 0x000fe400078e00ff */
[----:B--2---:R-:W-:-:S07]  /*3880*/  IMAD.MOV.U32 R13, RZ, RZ, RZ ;  /* 0x000000ffff0d7224 */ /* 0x004fce00078e00ff */
[----:B------:R-:W-:-:S07]  /*3890*/  LEPC R20, `(.L_x_41) ;  /* 0x000000001014794e */ /* 0x000fce0000000000 */
[----:B-1-3-5:R-:W-:Y:S05]  /*38a0*/  CALL.ABS.NOINC R14 ;  /* 0x000000000e007343 */ /* 0x02afea0003c00000 */
.L_x_41:
[----:B------:R-:W3:Y:S02]  /*38b0*/  LDC.64 R8, c[0x0][0x590] ;  /* 0x00016400ff087b82 */ /* 0x000ee40000000a00 */
[----:B---3--:R-:W-:-:S04]  /*38c0*/  ISETP.NE.U32.AND P0, PT, R8, RZ, PT ;  /* 0x000000ff0800720c */ /* 0x008fc80003f05070 */
[----:B------:R-:W-:-:S13]  /*38d0*/  ISETP.NE.AND.EX P0, PT, R9, RZ, PT, P0 ;  /* 0x000000ff0900720c */ /* 0x000fda0003f05300 */
[----:B------:R-:W-:Y:S05]  /*38e0*/  @!P0 BRA `(.L_x_42) ;  /* 0x0000000000348947 */ /* 0x000fea0003800000 */
[----:B------:R-:W-:Y:S02]  /*38f0*/  ULDC.64 UR4, c[0x0][0x588] ;  /* 0x0001620000047ab9 */ /* 0x000fe40000000a00 */
[----:B------:R-:W-:-:S04]  /*3900*/  ISETP.NE.U32.AND P1, PT, RZ, UR4, PT ;  /* 0x00000004ff007c0c */ /* 0x000fc8000bf25070 */
[----:B------:R-:W-:-:S13]  /*3910*/  ISETP.NE.AND.EX P1, PT, RZ, UR5, PT, P1 ;  /* 0x00000005ff007c0c */ /* 0x000fda000bf25310 */
[----:B------:R-:W-:Y:S05]  /*3920*/  @!P1 BRA `(.L_x_43) ;  /* 0x0000000000189947 */ /* 0x000fea0003800000 */
[----:B------:R-:W3:Y:S01]  /*3930*/  LDC.64 R4, c[0x0][0x588] ;  /* 0x00016200ff047b82 */ /* 0x000ee20000000a00 */
[----:B------:R-:W-:-:S04]  /*3940*/  IMAD R3, R8, UR47, RZ ;  /* 0x0000002f08037c24 */ /* 0x000fc8000f8e02ff */
[----:B---3--:R-:W-:-:S05]  /*3950*/  IMAD.WIDE R4, R3, 0x4, R4 ;  /* 0x0000000403047825 */ /* 0x008fca00078e0204 */
[----:B-----5:R3:W5:Y:S01]  /*3960*/  LDG.E R90, desc[UR42][R4.64] ;  /* 0x0000002a045a7981 */ /* 0x020762000c1e1900 */
[----:B------:R-:W-:Y:S01]  /*3970*/  IMAD.MOV.U32 R88, RZ, RZ, 0x1 ;  /* 0x00000001ff587424 */ /* 0x000fe200078e00ff */
[----:B------:R-:W-:Y:S06]  /*3980*/  BRA `(.L_x_42) ;  /* 0x00000000000c7947 */ /* 0x000fec0003800000 */
.L_x_43:
[----:B------:R-:W-:Y:S01]  /*3990*/  ULDC UR4, c[0x0][0x580] ;  /* 0x0001600000047ab9 */ /* 0x000fe20000000800 */
[----:B------:R-:W-:Y:S02]  /*39a0*/  IMAD.MOV.U32 R88, RZ, RZ, 0x1 ;  /* 0x00000001ff587424 */ /* 0x000fe400078e00ff */
[----:B-----5:R-:W-:-:S07]  /*39b0*/  IMAD.U32 R90, RZ, RZ, UR4 ;  /* 0x00000004ff5a7e24 */ /* 0x020fce000f8e00ff */
.L_x_42:
[----:B------:R-:W4:Y:S02]  /*39c0*/  LDC.64 R6, c[0x0][0x5b0] ;  /* 0x00016c00ff067b82 */ /* 0x000f240000000a00 */
[----:B----4-:R-:W-:-:S04]  /*39d0*/  ISETP.NE.U32.AND P1, PT, R6, RZ, PT ;  /* 0x000000ff0600720c */ /* 0x010fc80003f25070 */
[----:B------:R-:W-:-:S13]  /*39e0*/  ISETP.NE.AND.EX P1, PT, R7, RZ, PT, P1 ;  /* 0x000000ff0700720c */ /* 0x000fda0003f25310 */
[----:B------:R-:W-:Y:S05]  /*39f0*/  @!P1 BRA `(.L_x_44) ;  /* 0x00000000002c9947 */ /* 0x000fea0003800000 */
[----:B------:R-:W-:Y:S02]  /*3a00*/  ULDC.64 UR4, c[0x0][0x5a8] ;  /* 0x00016a0000047ab9 */ /* 0x000fe40000000a00 */
[----:B------:R-:W-:-:S04]  /*3a10*/  ISETP.NE.U32.AND P1, PT, RZ, UR4, PT ;  /* 0x00000004ff007c0c */ /* 0x000fc8000bf25070 */
[----:B------:R-:W-:-:S13]  /*3a20*/  ISETP.NE.AND.EX P1, PT, RZ, UR5, PT, P1 ;  /* 0x00000005ff007c0c */ /* 0x000fda000bf25310 */
[----:B------:R-:W-:Y:S05]  /*3a30*/  @!P1 BRA `(.L_x_45) ;  /* 0x0000000000149947 */ /* 0x000fea0003800000 */
[----:B---3--:R-:W3:Y:S01]  /*3a40*/  LDC.64 R4, c[0x0][0x5a8] ;  /* 0x00016a00ff047b82 */ /* 0x008ee20000000a00 */
[----:B------:R-:W-:-:S04]  /*3a50*/  IMAD R3, R6, UR47, RZ ;  /* 0x0000002f06037c24 */ /* 0x000fc8000f8e02ff */
[----:B---3--:R-:W-:-:S05]  /*3a60*/  IMAD.WIDE R4, R3, 0x4, R4 ;  /* 0x0000000403047825 */ /* 0x008fca00078e0204 */
[----:B-1---5:R4:W5:Y:S01]  /*3a70*/  LDG.E R91, desc[UR42][R4.64] ;  /* 0x0000002a045b7981 */ /* 0x022962000c1e1900 */
[----:B------:R-:W-:Y:S05]  /*3a80*/  BRA `(.L_x_44) ;  /* 0x0000000000087947 */ /* 0x000fea0003800000 */
.L_x_45:
[----:B------:R-:W-:Y:S02]  /*3a90*/  ULDC UR4, c[0x0][0x5a0] ;  /* 0x0001680000047ab9 */ /* 0x000fe40000000800 */
[----:B-1---5:R-:W-:-:S07]  /*3aa0*/  IMAD.U32 R91, RZ, RZ, UR4 ;  /* 0x00000004ff5b7e24 */ /* 0x022fce000f8e00ff */
.L_x_44:
[----:B------:R-:W-:Y:S01]  /*3ab0*/  ULDC.64 UR4, c[0x0][0x588] ;  /* 0x0001620000047ab9 */ /* 0x000fe20000000a00 */
[----:B------:R-:W-:Y:S01]  /*3ac0*/  ISETP.NE.U32.AND P1, PT, R8, RZ, PT ;  /* 0x000000ff0800720c */ /* 0x000fe20003f25070 */
[----:B------:R-:W-:Y:S02]  /*3ad0*/  UISETP.NE.U32.AND UP0, UPT, UR4, URZ, UPT ;  /* 0x0000003f0400728c */ /* 0x000fe4000bf05070 */
[----:B------:R-:W-:Y:S01]  /*3ae0*/  ISETP.NE.U32.AND P2, PT, RZ, UR4, PT ;  /* 0x00000004ff007c0c */ /* 0x000fe2000bf45070 */
[----:B------:R-:W-:Y:S01]  /*3af0*/  IMAD.MOV.U32 R3, RZ, RZ, 0x1 ;  /* 0x00000001ff037424 */ /* 0x000fe200078e00ff */
[----:B------:R-:W-:Y:S01]  /*3b00*/  ISETP.NE.AND.EX P4, PT, R9, RZ, PT, P1 ;  /* 0x000000ff0900720c */ /* 0x000fe20003f85310 */
[----:B------:R-:W-:Y:S02]  /*3b10*/  UISETP.NE.AND.EX UP0, UPT, UR5, URZ, UPT, UP0 ;  /* 0x0000003f0500728c */ /* 0x000fe4000bf05300 */
[----:B------:R-:W-:Y:S02]  /*3b20*/  ISETP.NE.AND.EX P2, PT, RZ, UR5, PT, P2 ;  /* 0x00000005ff007c0c */ /* 0x000fe4000bf45320 */
[----:B--2---:R-:W-:-:S02]  /*3b30*/  MOV R0, 0x1 ;  /* 0x0000000100007802 */ /* 0x004fc40000000f00 */
[----:B------:R-:W-:-:S04]  /*3b40*/  PLOP3.LUT P3, PT, PT, PT, UP0, 0x80, 0x0 ;  /* 0x000000000000781c */ /* 0x000fc80003f6f008 */
[----:B------:R-:W-:-:S05]  /*3b50*/  PLOP3.LUT P1, PT, P3, PT, PT, 0x8, 0x0 ;  /* 0x000000000000781c */ /* 0x000fca0001f2e170 */
[----:B------:R-:W-:Y:S08]  /*3b60*/  @P2 BRA P4, `(.L_x_46) ;  /* 0x0000000000282947 */ /* 0x000ff00002000000 */
[----:B------:R-:W-:Y:S04]  /*3b70*/  BSSY B0, `(.L_x_47) ;  /* 0x0000008000007945 */ /* 0x000fe80003800000 */
[----:B------:R-:W-:Y:S05]  /*3b80*/  @!P0 BRA `(.L_x_48) ;  /* 0x0000000000148947 */ /* 0x000fea0003800000 */
[----:B------:R-:W-:Y:S02]  /*3b90*/  LOP3.LUT P3, RZ, R88, 0xff, RZ, 0xc0, !PT ;  /* 0x000000ff58ff7812 */ /* 0x000fe4000786c0ff */
[----:B------:R-:W-:-:S11]  /*3ba0*/  PLOP3.LUT P2, PT, P1, PT, PT, 0x80, 0x0 ;  /* 0x000000000000781c */ /* 0x000fd60000f4f070 */
[----:B------:R-:W-:Y:S05]  /*3bb0*/  @!P3 BRA `(.L_x_49) ;  /* 0x00000000000cb947 */ /* 0x000fea0003800000 */
[----:B-----5:R-:W-:Y:S01]  /*3bc0*/  FSETP.EQ.AND P2, PT, R90, RZ, PT ;  /* 0x000000ff5a00720b */ /* 0x020fe20003f42000 */
[----:B------:R-:W-:-:S12]  /*3bd0*/  BRA `(.L_x_49) ;  /* 0x0000000000047947 */ /* 0x000fd80003800000 */
.L_x_48:
[----:B-----5:R-:W-:-:S13]  /*3be0*/  FSETP.EQ.AND P2, PT, R90, RZ, PT ;  /* 0x000000ff5a00720b */ /* 0x020fda0003f42000 */
.L_x_49:
[----:B------:R-:W-:Y:S05]  /*3bf0*/  BSYNC B0 ;  /* 0x0000000000007941 */ /* 0x000fea0003800000 */
.L_x_47:
[----:B------:R-:W-:-:S07]  /*3c00*/  SEL R3, RZ, 0x1, P2 ;  /* 0x00000001ff037807 */ /* 0x000fce0001000000 */
.L_x_46:
[----:B------:R-:W-:Y:S04]  /*3c10*/  BSSY B0, `(.L_x_50) ;  /* 0x0000007000007945 */ /* 0x000fe80003800000 */
[----:B------:R-:W-:Y:S05]  /*3c20*/  @!P0 BRA `(.L_x_51) ;  /* 0x0000000000108947 */ /* 0x000fea0003800000 */
[----:B------:R-:W-:-:S13]  /*3c30*/  LOP3.LUT P0, RZ, R88, 0xff, RZ, 0xc0, !PT ;  /* 0x000000ff58ff7812 */ /* 0x000fda000780c0ff */
[----:B------:R-:W-:Y:S05]  /*3c40*/  @!P0 BRA `(.L_x_52) ;  /* 0x00000000000c8947 */ /* 0x000fea0003800000 */
[----:B-----5:R-:W-:Y:S01]  /*3c50*/  FSETP.EQ.AND P1, PT, R90, RZ, PT ;  /* 0x000000ff5a00720b */ /* 0x020fe20003f22000 */
[----:B------:R-:W-:-:S12]  /*3c60*/  BRA `(.L_x_52) ;  /* 0x0000000000047947 */ /* 0x000fd80003800000 */
.L_x_51:
[----:B-----5:R-:W-:-:S13]  /*3c70*/  FSETP.EQ.AND P1, PT, R90, RZ, PT ;  /* 0x000000ff5a00720b */ /* 0x020fda0003f22000 */
.L_x_52:
[----:B------:R-:W-:Y:S05]  /*3c80*/  BSYNC B0 ;  /* 0x0000000000007941 */ /* 0x000fea0003800000 */
.L_x_50:
[----:B------:R-:W-:Y:S01]  /*3c90*/  PRMT R3, R3, 0x9910, RZ ;  /* 0x0000991003037816 */ /* 0x000fe200000000ff */
[----:B------:R-:W-:Y:S01]  /*3ca0*/  BSSY B0, `(.L_x_53) ;  /* 0x0000043000007945 */ /* 0x000fe20003800000 */
[----:B------:R-:W-:Y:S01]  /*3cb0*/  IMAD.MOV.U32 R6, RZ, RZ, RZ ;  /* 0x000000ffff067224 */ /* 0x000fe200078e00ff */
[----:B---34-:R-:W-:Y:S02]  /*3cc0*/  CS2R R4, SRZ ;  /* 0x0000000000047805 */ /* 0x018fe4000001ff00 */
[----:B------:R-:W-:Y:S01]  /*3cd0*/  ISETP.NE.AND P0, PT, R3, RZ, PT ;  /* 0x000000ff0300720c */ /* 0x000fe20003f05270 */
[----:B------:R-:W-:-:S12]  /*3ce0*/  IMAD.MOV.U32 R3, RZ, RZ, RZ ;  /* 0x000000ffff037224 */ /* 0x000fd800078e00ff */
[----:B------:R-:W-:Y:S05]  /*3cf0*/  @!P0 BRA `(.L_x_54) ;  /* 0x0000000000f48947 */ /* 0x000fea0003800000 */
[----:B------:R-:W-:-:S13]  /*3d00*/  ISETP.NE.AND P3, PT, R89, 0x3, PT ;  /* 0x000000035900780c */ /* 0x000fda0003f65270 */
[----:B------:R-:W-:Y:S05]  /*3d10*/  @!P3 BRA `(.L_x_55) ;  /* 0x000000000004b947 */ /* 0x000fea0003800000 */
[----:B------:R-:W-:Y:S01]  /*3d20*/  BPT.TRAP 0x1 ;  /* 0x000000040000795c */ /* 0x000fe20000300000 */
.L_x_55:
[----:B------:R-:W-:Y:S01]  /*3d30*/  LEA R14, R93, UR51, 0x3 ;  /* 0x000000335d0e7c11 */ /* 0x000fe2000f8e18ff */
[----:B------:R-:W-:Y:S01]  /*3d40*/  BSSY B1, `(.L_x_56) ;  /* 0x0000006000017945 */ /* 0x000fe20003800000 */
[----:B------:R-:W-:Y:S01]  /*3d50*/  SHF.L.U32 R3, R92, 0x1f, RZ ;  /* 0x0000001f5c037819 */ /* 0x000fe200000006ff */
[----:B------:R-:W-:Y:S02]  /*3d60*/  IMAD.MOV.U32 R6, RZ, RZ, RZ ;  /* 0x000000ffff067224 */ /* 0x000fe400078e00ff */
[----:B------:R-:W-:Y:S01]  /*3d70*/  IMAD.MOV.U32 R5, RZ, RZ, RZ ;  /* 0x000000ffff057224 */ /* 0x000fe200078e00ff */
[----:B------:R-:W2:Y:S02]  /*3d80*/  SYNCS.PHASECHK.TRANS64.TRYWAIT P2, [R14+URZ+0xa0], R3 ;  /* 0x0000a0030e0075a7 */ /* 0x000ea4000804017f */
[----:B--2---:R-:W-:Y:S05]  /*3d90*/  @!P2 BRA `(.L_x_57) ;  /* 0x0000005400c0a947 */ /* 0x004fea0003800000 */
.L_x_178:
[----:B------:R-:W-:Y:S05]  /*3da0*/  BSYNC B1 ;  /* 0x0000000000017941 */ /* 0x000fea0003800000 */
.L_x_56:
[----:B------:R-:W-:Y:S01]  /*3db0*/  BSSY B1, `(.L_x_58) ;  /* 0x0000020000017945 */ /* 0x000fe20003800000 */
[----:B------:R-:W-:Y:S02]  /*3dc0*/  IMAD.MOV.U32 R4, RZ, RZ, RZ ;  /* 0x000000ffff047224 */ /* 0x000fe400078e00ff */
[----:B--2---:R-:W-:Y:S01]  /*3dd0*/  IMAD.MOV.U32 R3, RZ, RZ, RZ ;  /* 0x000000ffff037224 */ /* 0x004fe200078e00ff */
[----:B------:R-:W-:Y:S06]  /*3de0*/  @P1 BRA `(.L_x_59) ;  /* 0x0000000000701947 */ /* 0x000fec0003800000 */
[C---:B------:R-:W-:Y:S01]  /*3df0*/  SHF.L.U32 R3, R18.reuse, 0x4, RZ ;  /* 0x0000000412037819 */ /* 0x040fe200000006ff */
[C---:B------:R-:W-:Y:S02]  /*3e00*/  IMAD.SHL.U32 R4, R18.reuse, 0x2, RZ ;  /* 0x0000000212047824 */ /* 0x040fe400078e00ff */
[----:B------:R-:W-:Y:S01]  /*3e10*/  IMAD.SHL.U32 R6, R18, 0x8, RZ ;  /* 0x0000000812067824 */ /* 0x000fe200078e00ff */
[----:B------:R-:W-:-:S04]  /*3e20*/  LOP3.LUT R3, R3, 0xe00, RZ, 0xc0, !PT ;  /* 0x00000e0003037812 */ /* 0x000fc800078ec0ff */
[----:B------:R-:W-:Y:S02]  /*3e30*/  LOP3.LUT R5, R6, 0x80, RZ, 0xc0, !PT ;  /* 0x0000008006057812 */ /* 0x000fe400078ec0ff */
[----:B------:R-:W-:Y:S02]  /*3e40*/  LOP3.LUT R3, R3, 0x6, R4, 0xf8, !PT ;  /* 0x0000000603037812 */ /* 0x000fe400078ef804 */
[----:B------:R-:W-:Y:S02]  /*3e50*/  LOP3.LUT R4, R5, 0x10, R18, 0xf8, !PT ;  /* 0x0000001005047812 */ /* 0x000fe400078ef812 */
[----:B------:R-:W-:Y:S02]  /*3e60*/  LOP3.LUT R3, R3, 0x60, R6, 0xf8, !PT ;  /* 0x0000006003037812 */ /* 0x000fe400078ef806 */
[----:B------:R-:W-:Y:S02]  /*3e70*/  SHF.R.U32.HI R5, RZ, 0x4, R18 ;  /* 0x00000004ff057819 */ /* 0x000fe40000011612 */
[----:B------:R-:W-:-:S02]  /*3e80*/  LOP3.LUT R4, R3, R4, RZ, 0xfc, !PT ;  /* 0x0000000403047212 */ /* 0x000fc400078efcff */
[----:B------:R-:W-:-:S03]  /*3e90*/  LOP3.LUT P2, RZ, R5, 0x1, RZ, 0xc0, !PT ;  /* 0x0000000105ff7812 */ /* 0x000fc6000784c0ff */
[----:B------:R-:W-:-:S04]  /*3ea0*/  IMAD R4, R93, 0x1000, R4 ;  /* 0x000010005d047824 */ /* 0x000fc800078e0204 */
[----:B------:R-:W-:Y:S01]  /*3eb0*/  VIADD R3, R4, UR51 ;  /* 0x0000003304037c36 */ /* 0x000fe20008000000 */
[----:B------:R-:W-:Y:S03]  /*3ec0*/  LDS.U16 R6, [R4+UR51+0x100] ;  /* 0x0001003304067984 */ /* 0x000fe60008000400 */
[C---:B------:R-:W-:Y:S01]  /*3ed0*/  VIADD R5, R3.reuse, 0x100 ;  /* 0x0000010003057836 */ /* 0x040fe20000000000 */
[----:B------:R-:W-:Y:S01]  /*3ee0*/  IADD3 R7, R3, 0x110, RZ ;  /* 0x0000011003077810 */ /* 0x000fe20007ffe0ff */
[----:B------:R-:W-:Y:S02]  /*3ef0*/  LDS.U16 R8, [R4+UR51+0x108] ;  /* 0x0001083304087984 */ /* 0x000fe40008000400 */
[----:B------:R-:W-:Y:S02]  /*3f00*/  @P2 VIADD R7, R5, 0xfffffff0 ;  /* 0xfffffff005072836 */ /* 0x000fe40000000000 */
[----:B------:R-:W2:Y:S04]  /*3f10*/  LDS.U16 R3, [R4+UR51+0x200] ;  /* 0x0002003304037984 */ /* 0x000ea80008000400 */
[----:B------:R-:W3:Y:S04]  /*3f20*/  LDS.U16 R5, [R4+UR51+0x208] ;  /* 0x0002083304057984 */ /* 0x000ee80008000400 */
[----:B------:R-:W-:Y:S04]  /*3f30*/  LDS.U16 R9, [R7+0x100] ;  /* 0x0001000007097984 */ /* 0x000fe80000000400 */
[----:B------:R-:W4:Y:S04]  /*3f40*/  LDS.U16 R10, [R7] ;  /* 0x00000000070a7984 */ /* 0x000f280000000400 */
[----:B------:R-:W-:Y:S04]  /*3f50*/  LDS.U16 R11, [R7+0x108] ;  /* 0x00010800070b7984 */ /* 0x000fe80000000400 */
[----:B------:R-:W1:Y:S01]  /*3f60*/  LDS.U16 R12, [R7+0x8] ;  /* 0x00000800070c7984 */ /* 0x000e620000000400 */
[----:B--2---:R-:W-:-:S02]  /*3f70*/  PRMT R3, R6, 0x5410, R3 ;  /* 0x0000541006037816 */ /* 0x004fc40000000003 */
[----:B---3--:R-:W-:Y:S02]  /*3f80*/  PRMT R4, R8, 0x5410, R5 ;  /* 0x0000541008047816 */ /* 0x008fe40000000005 */
[----:B----4-:R-:W-:Y:S02]  /*3f90*/  PRMT R5, R10, 0x5410, R9 ;  /* 0x000054100a057816 */ /* 0x010fe40000000009 */
[----:B-1----:R-:W-:-:S07]  /*3fa0*/  PRMT R6, R12, 0x5410, R11 ;  /* 0x000054100c067816 */ /* 0x002fce000000000b */
.L_x_59:
[----:B------:R-:W-:Y:S05]  /*3fb0*/  BSYNC B1 ;  /* 0x0000000000017941 */ /* 0x000fea0003800000 */
.L_x_58:
[----:B------:R-:W-:Y:S01]  /*3fc0*/  @!PT LDS RZ, [RZ] ;  /* 0x00000000fffff984 */ /* 0x000fe20000000800 */
[----:B------:R-:W-:Y:S01]  /*3fd0*/  @!PT LDS RZ, [RZ] ;  /* 0x00000000fffff984 */ /* 0x000fe20000000800 */
[----:B------:R-:W-:Y:S01]  /*3fe0*/  @!PT LDS RZ, [RZ] ;  /* 0x00000000fffff984 */ /* 0x000fe20000000800 */
[----:B------:R-:W-:Y:S01]  /*3ff0*/  @!PT LDS RZ, [RZ] ;  /* 0x00000000fffff984 */ /* 0x000fe20000000800 */
[----:B------:R2:W-:Y:S06]  /*4000*/  MEMBAR.ALL.CTA ;  /* 0x0000000000007992 */ /* 0x0005ec0000008000 */
[----:B--2---:R-:W2:Y:S01]  /*4010*/  FENCE.VIEW.ASYNC.S ;  /* 0x00000000000073c6 */ /* 0x004ea20000000000 */
[----:B------:R-:W-:Y:S05]  /*4020*/  @!P3 BRA `(.L_x_60) ;  /* 0x000000000004b947 */ /* 0x000fea0003800000 */
[----:B------:R-:W-:Y:S01]  /*4030*/  BPT.TRAP 0x1 ;  /* 0x000000040000795c */ /* 0x000fe20000300000 */
.L_x_60:
[----:B------:R-:W3:Y:S01]  /*4040*/  S2R R8, SR_CgaCtaId ;  /* 0x0000000000087919 */ /* 0x000ee20000008800 */
[----:B------:R-:W-:Y:S02]  /*4050*/  VIADD R7, R14, 0xc0 ;  /* 0x000000c00e077836 */ /* 0x000fe40000000000 */
[----:B------:R-:W-:-:S05]  /*4060*/  VIADD R93, R93, 0x1 ;  /* 0x000000015d5d7836 */ /* 0x000fca0000000000 */
[----:B------:R-:W-:-:S04]  /*4070*/  ISETP.NE.AND P2, PT, R93, 0x4, PT ;  /* 0x000000045d00780c */ /* 0x000fc80003f45270 */
[----:B------:R-:W-:Y:S02]  /*4080*/  SEL R93, R93, RZ, P2 ;  /* 0x000000ff5d5d7207 */ /* 0x000fe40001000000 */
[----:B---3--:R-:W-:-:S04]  /*4090*/  PRMT R7, R8, 0x654, R7 ;  /* 0x0000065408077816 */ /* 0x008fc80000000007 */
[----:B--2---:R2:W-:Y:S02]  /*40a0*/  SYNCS.ARRIVE.TRANS64.RED.A1T0 RZ, [R7+URZ], RZ ;  /* 0x000000ff07ff79a7 */ /* 0x0045e4000810043f */
[----:B--2---:R-:W-:-:S04]  /*40b0*/  SEL R7, RZ, 0x1, P2 ;  /* 0x00000001ff077807 */ /* 0x004fc80001000000 */
[----:B------:R-:W-:-:S07]  /*40c0*/  LOP3.LUT R92, R92, R7, RZ, 0x3c, !PT ;  /* 0x000000075c5c7212 */ /* 0x000fce00078e3cff */
.L_x_54:
[----:B------:R-:W-:Y:S05]  /*40d0*/  BSYNC B0 ;  /* 0x0000000000007941 */ /* 0x000fea0003800000 */
.L_x_53:
[----:B------:R-:W-:Y:S01]  /*40e0*/  F2FP.F16.E4M3.UNPACK_B R7, R3 ;  /* 0x00000003ff07723e */ /* 0x000fe200020006ff */
[C---:B-----5:R-:W-:Y:S01]  /*40f0*/  FMUL R157, R91.reuse, R157 ;  /* 0x0000009d5b9d7220 */ /* 0x060fe20000400000 */
[----:B------:R-:W-:Y:S01]  /*4100*/  F2FP.F16.E4M3.UNPACK_B R8, R3.H1 ;  /* 0x00000003ff08723e */ /* 0x000fe200030006ff */
[C---:B------:R-:W-:Y:S01]  /*4110*/  FMUL R13, R91.reuse, R156 ;  /* 0x0000009c5b0d7220 */ /* 0x040fe20000400000 */
[----:B------:R-:W-:Y:S01]  /*4120*/  SHF.R.U32.HI R10, RZ, 0x4, R18 ;  /* 0x00000004ff0a7819 */ /* 0x000fe20000011612 */
[--C-:B------:R-:W-:Y:S02]  /*4130*/  HADD2.F32 R9, -RZ, R7.reuse.H0_H0 ;  /* 0x20000007ff097230 */ /* 0x100fe40000004100 */
[----:B------:R-:W-:Y:S01]  /*4140*/  FMUL R154, R91, R154 ;  /* 0x0000009a5b9a7220 */ /* 0x000fe20000400000 */
[----:B------:R-:W-:Y:S01]  /*4150*/  HADD2.F32 R7, -RZ, R7.H1_H1 ;  /* 0x30000007ff077230 */ /* 0x000fe20000004100 */
[----:B------:R-:W-:Y:S01]  /*4160*/  LOP3.LUT P3, RZ, R10, 0x1, RZ, 0xc0, !PT ;  /* 0x000000010aff7812 */ /* 0x000fe2000786c0ff */
[----:B------:R-:W-:-:S02]  /*4170*/  HADD2.F32 R11, -RZ, R8.H1_H1 ;  /* 0x30000008ff0b7230 */ /* 0x000fc40000004100 */
[C---:B------:R-:W-:Y:S01]  /*4180*/  FFMA R157, R90.reuse, R9, R157 ;  /* 0x000000095a9d7223 */ /* 0x040fe2000000009d */
[----:B------:R-:W-:Y:S02]  /*4190*/  HADD2.F32 R9, -RZ, R8.H0_H0 ;  /* 0x20000008ff097230 */ /* 0x000fe40000004100 */
[C---:B------:R-:W-:Y:S01]  /*41a0*/  FMUL R10, R91.reuse, R155 ;  /* 0x0000009b5b0a7220 */ /* 0x040fe20000400000 */
[-C--:B------:R-:W-:Y:S01]  /*41b0*/  F2FP.F16.E4M3.UNPACK_B R8, R4.reuse ;  /* 0x00000004ff08723e */ /* 0x080fe200020006ff */
[C---:B------:R-:W-:Y:S01]  /*41c0*/  FFMA R12, R90.reuse, R7, R13 ;  /* 0x000000075a0c7223 */ /* 0x040fe2000000000d */
[----:B------:R-:W-:Y:S01]  /*41d0*/  F2FP.F16.E4M3.UNPACK_B R7, R4.H1 ;  /* 0x00000004ff07723e */ /* 0x000fe200030006ff */
[C---:B------:R-:W-:Y:S01]  /*41e0*/  FFMA R14, R90.reuse, R9, R10 ;  /* 0x000000095a0e7223 */ /* 0x040fe2000000000a */
[----:B------:R-:W-:Y:S01]  /*41f0*/  FFMA R15, R90, R11, R154 ;  /* 0x0000000b5a0f7223 */ /* 0x000fe2000000009a */
[--C-:B------:R-:W-:Y:S02]  /*4200*/  HADD2.F32 R9, -RZ, R8.reuse.H0_H0 ;  /* 0x20000008ff097230 */ /* 0x100fe40000004100 */
[----:B------:R-:W-:Y:S01]  /*4210*/  FMUL R153, R91, R153 ;  /* 0x000000995b997220 */ /* 0x000fe20000400000 */
[----:B------:R-:W-:-:S02]  /*4220*/  HADD2.F32 R11, -RZ, R8.H1_H1 ;  /* 0x30000008ff0b7230 */ /* 0x000fc40000004100 */
[C---:B------:R-:W-:Y:S01]  /*4230*/  FMUL R152, R91.reuse, R152 ;  /* 0x000000985b987220 */ /* 0x040fe20000400000 */
[--C-:B------:R-:W-:Y:S01]  /*4240*/  HADD2.F32 R13, -RZ, R7.reuse.H0_H0 ;  /* 0x20000007ff0d7230 */ /* 0x100fe20000004100 */
[----:B------:R-:W-:Y:S01]  /*4250*/  F2FP.F16.E4M3.UNPACK_B R8, R5 ;  /* 0x00000005ff08723e */ /* 0x000fe200020006ff */
[C---:B------:R-:W-:Y:S01]  /*4260*/  FMUL R10, R91.reuse, R151 ;  /* 0x000000975b0a7220 */ /* 0x040fe20000400000 */
[C---:B------:R-:W-:Y:S01]  /*4270*/  FFMA R153, R90.reuse, R9, R153 ;  /* 0x000000095a997223 */ /* 0x040fe20000000099 */
[C---:B------:R-:W-:Y:S01]  /*4280*/  FFMA R152, R90.reuse, R11, R152 ;  /* 0x0000000b5a987223 */ /* 0x040fe20000000098 */
[----:B------:R-:W-:Y:S02]  /*4290*/  HADD2.F32 R7, -RZ, R7.H1_H1 ;  /* 0x30000007ff077230 */ /* 0x000fe40000004100 */
[C---:B------:R-:W-:Y:S01]  /*42a0*/  FFMA R20, R90.reuse, R13, R10 ;  /* 0x0000000d5a147223 */ /* 0x040fe2000000000a */
[--C-:B------:R-:W-:Y:S02]  /*42b0*/  HADD2.F32 R9, -RZ, R8.reuse.H0_H0 ;  /* 0x20000008ff097230 */ /* 0x100fe40000004100 */
[C---:B------:R-:W-:Y:S01]  /*42c0*/  FMUL R13, R91.reuse, R150 ;  /* 0x000000965b0d7220 */ /* 0x040fe20000400000 */
[----:B------:R-:W-:Y:S01]  /*42d0*/  HADD2.F32 R11, -RZ, R8.H1_H1 ;  /* 0x30000008ff0b7230 */ /* 0x000fe20000004100 */
[----:B------:R-:W-:Y:S01]  /*42e0*/  F2FP.F16.E4M3.UNPACK_B R8, R5.H1 ;  /* 0x00000005ff08723e */ /* 0x000fe200030006ff */
[C---:B------:R-:W-:Y:S01]  /*42f0*/  FMUL R24, R91.reuse, R143 ;  /* 0x0000008f5b187220 */ /* 0x040fe20000400000 */
[----:B------:R-:W-:Y:S01]  /*4300*/  FMUL R146, R91, R146 ;  /* 0x000000925b927220 */ /* 0x000fe20000400000 */
[----:B------:R-:W-:Y:S01]  /*4310*/  F2FP.F16.E4M3.UNPACK_B R10, R6 ;  /* 0x00000006ff0a723e */ /* 0x000fe200020006ff */
[----:B------:R-:W-:Y:S01]  /*4320*/  FFMA R21, R90, R7, R13 ;  /* 0x000000075a157223 */ /* 0x000fe2000000000d */
[----:B------:R-:W-:-:S02]  /*4330*/  HADD2.F32 R7, -RZ, R8.H0_H0 ;  /* 0x20000008ff077230 */ /* 0x000fc40000004100 */
[C---:B------:R-:W-:Y:S01]  /*4340*/  FMUL R149, R91.reuse, R149 ;  /* 0x000000955b957220 */ /* 0x040fe20000400000 */
[C---:B------:R-:W-:Y:S01]  /*4350*/  FFMA R24, R90.reuse, R9, R24 ;  /* 0x000000095a187223 */ /* 0x040fe20000000018 */
[C---:B------:R-:W-:Y:S01]  /*4360*/  FFMA R25, R90.reuse, R11, R146 ;  /* 0x0000000b5a197223 */ /* 0x040fe20000000092 */
[----:B------:R-:W-:Y:S02]  /*4370*/  HADD2.F32 R9, -RZ, R8.H1_H1 ;  /* 0x30000008ff097230 */ /* 0x000fe40000004100 */
[C---:B------:R-:W-:Y:S01]  /*4380*/  FMUL R144, R91.reuse, R144 ;  /* 0x000000905b907220 */ /* 0x040fe20000400000 */
[--C-:B------:R-:W-:Y:S01]  /*4390*/  HADD2.F32 R11, -RZ, R10.reuse.H0_H0 ;  /* 0x2000000aff0b7230 */ /* 0x100fe20000004100 */
[----:B------:R-:W-:Y:S01]  /*43a0*/  F2FP.F16.E4M3.UNPACK_B R8, R6.H1 ;  /* 0x00000006ff08723e */ /* 0x000fe200030006ff */
[----:B------:R-:W-:Y:S02]  /*43b0*/  HADD2.F32 R13, -RZ, R10.H1_H1 ;  /* 0x3000000aff0d7230 */ /* 0x000fe40000004100 */
[----:B------:R-:W-:Y:S01]  /*43c0*/  FMUL R10, R91, R145 ;  /* 0x000000915b0a7220 */ /* 0x000fe20000400000 */
[----:B------:R-:W-:Y:S01]  /*43d0*/  FFMA R149, R90, R7, R149 ;  /* 0x000000075a957223 */ /* 0x000fe20000000095 */
[----:B------:R-:W-:Y:S01]  /*43e0*/  LOP3.LUT R7, R18, 0xff, RZ, 0xc0, !PT ;  /* 0x000000ff12077812 */ /* 0x000fe200078ec0ff */
[C---:B------:R-:W-:Y:S01]  /*43f0*/  FFMA R144, R90.reuse, R9, R144 ;  /* 0x000000095a907223 */ /* 0x040fe20000000090 */
[----:B------:R-:W-:Y:S01]  /*4400*/  FFMA R10, R90, R11, R10 ;  /* 0x0000000b5a0a7223 */ /* 0x000fe2000000000a */
[--C-:B------:R-:W-:Y:S01]  /*4410*/  HADD2.F32 R9, -RZ, R8.reuse.H0_H0 ;  /* 0x20000008ff097230 */ /* 0x100fe20000004100 */
[----:B------:R-:W-:Y:S01]  /*4420*/  IADD3 R7, R7, 0x1f, RZ ;  /* 0x0000001f07077810 */ /* 0x000fe20007ffe0ff */
[----:B------:R-:W-:-:S02]  /*4430*/  HADD2.F32 R11, -RZ, R8.H1_H1 ;  /* 0x30000008ff0b7230 */ /* 0x000fc40000004100 */
[----:B------:R-:W-:Y:S01]  /*4440*/  FMUL R142, R91, R142 ;  /* 0x0000008e5b8e7220 */ /* 0x000fe20000400000 */
[C---:B------:R-:W-:Y:S01]  /*4450*/  IMAD.SHL.U32 R8, R18.reuse, 0x10, RZ ;  /* 0x0000001012087824 */ /* 0x040fe200078e00ff */
[----:B------:R-:W-:Y:S01]  /*4460*/  ISETP.GT.U32.AND P2, PT, R7, 0x3e, PT ;  /* 0x0000003e0700780c */ /* 0x000fe20003f44070 */
[C---:B------:R-:W-:Y:S02]  /*4470*/  IMAD.SHL.U32 R27, R18.reuse, 0x2, RZ ;  /* 0x00000002121b7824 */ /* 0x040fe400078e00ff */
[C---:B------:R-:W-:Y:S01]  /*4480*/  FMUL R147, R91.reuse, R147 ;  /* 0x000000935b937220 */ /* 0x040fe20000400000 */
[----:B------:R-:W-:Y:S01]  /*4490*/  IMAD.SHL.U32 R7, R18, 0x8, RZ ;  /* 0x0000000812077824 */ /* 0x000fe200078e00ff */
[----:B------:R-:W-:Y:S01]  /*44a0*/  LOP3.LUT R8, R8, 0xe00, RZ, 0xc0, !PT ;  /* 0x00000e0008087812 */ /* 0x000fe200078ec0ff */
[----:B------:R-:W-:Y:S01]  /*44b0*/  FMUL R148, R91, R148 ;  /* 0x000000945b947220 */ /* 0x000fe20000400000 */
[C---:B------:R-:W-:Y:S01]  /*44c0*/  FFMA R142, R90.reuse, R11, R142 ;  /* 0x0000000b5a8e7223 */ /* 0x040fe2000000008e */
[----:B------:R-:W-:Y:S01]  /*44d0*/  FFMA R9, R90, R9, R147 ;  /* 0x000000095a097223 */ /* 0x000fe20000000093 */
[----:B------:R-:W-:Y:S01]  /*44e0*/  LOP3.LUT R8, R8, 0x6, R27, 0xf8, !PT ;  /* 0x0000000608087812 */ /* 0x000fe200078ef81b */
[----:B------:R-:W-:Y:S01]  /*44f0*/  FFMA R13, R90, R13, R148 ;  /* 0x0000000d5a0d7223 */ /* 0x000fe20000000094 */
[----:B------:R-:W-:-:S02]  /*4500*/  LOP3.LUT R11, R7, 0x80, RZ, 0xc0, !PT ;  /* 0x00000080070b7812 */ /* 0x000fc400078ec0ff */
[----:B------:R-:W-:Y:S01]  /*4510*/  LOP3.LUT R8, R8, 0x60, R7, 0xf8, !PT ;  /* 0x0000006008087812 */ /* 0x000fe200078ef807 */
[----:B------:R-:W-:Y:S01]  /*4520*/  IMAD.MOV.U32 R7, RZ, RZ, 0x10 ;  /* 0x00000010ff077424 */ /* 0x000fe200078e00ff */
[----:B------:R-:W-:Y:S02]  /*4530*/  LOP3.LUT R11, R11, 0x10, R18, 0xf8, !PT ;  /* 0x000000100b0b7812 */ /* 0x000fe400078ef812 */
[----:B------:R-:W-:Y:S02]  /*4540*/  F2FP.SATFINITE.E4M3.F32.PACK_AB_MERGE_C R157, R12, R157, RZ ;  /* 0x0000009d0c9d723e */ /* 0x000fe400048070ff */
[----:B------:R-:W-:Y:S02]  /*4550*/  F2FP.SATFINITE.E4M3.F32.PACK_AB_MERGE_C R142, R142, R9, RZ ;  /* 0x000000098e8e723e */ /* 0x000fe400048070ff */
[----:B------:R-:W-:Y:S02]  /*4560*/  F2FP.SATFINITE.E4M3.F32.PACK_AB_MERGE_C R15, R15, R14, RZ ;  /* 0x0000000e0f0f723e */ /* 0x000fe400048070ff */
[----:B------:R-:W-:-:S02]  /*4570*/  F2FP.SATFINITE.E4M3.F32.PACK_AB_MERGE_C R153, R152, R153, RZ ;  /* 0x000000999899723e */ /* 0x000fc400048070ff */
[----:B------:R-:W-:Y:S02]  /*4580*/  F2FP.SATFINITE.E4M3.F32.PACK_AB_MERGE_C R21, R21, R20, RZ ;  /* 0x000000141515723e */ /* 0x000fe400048070ff */
[----:B------:R-:W-:Y:S02]  /*4590*/  F2FP.SATFINITE.E4M3.F32.PACK_AB_MERGE_C R24, R25, R24, RZ ;  /* 0x000000181918723e */ /* 0x000fe400048070ff */
[----:B------:R-:W-:Y:S02]  /*45a0*/  F2FP.SATFINITE.E4M3.F32.PACK_AB_MERGE_C R144, R144, R149, RZ ;  /* 0x000000959090723e */ /* 0x000fe400048070ff */
[----:B------:R-:W-:Y:S02]  /*45b0*/  F2FP.SATFINITE.E4M3.F32.PACK_AB_MERGE_C R12, R13, R10, RZ ;  /* 0x0000000a0d0c723e */ /* 0x000fe400048070ff */
[----:B------:R-:W-:Y:S02]  /*45c0*/  LOP3.LUT R8, R8, R11, RZ, 0xfc, !PT ;  /* 0x0000000b08087212 */ /* 0x000fe400078efcff */
[----:B------:R-:W-:Y:S01]  /*45d0*/  SEL R9, R7, 0xfffffff0, !P3 ;  /* 0xfffffff007097807 */ /* 0x000fe20005800000 */
[----:B------:R-:W-:Y:S06]  /*45e0*/  @P2 BRA `(.L_x_61) ;  /* 0x0000000000042947 */ /* 0x000fec0003800000 */
[----:B------:R-:W-:-:S04]  /*45f0*/  DEPBAR.LE SB0, 0x1 ;  /* 0x000080400000791a */ /* 0x000fc80000000000 */
.L_x_61:
[----:B------:R-:W-:Y:S05]  /*4600*/  WARPSYNC.ALL ;  /* 0x0000000000007948 */ /* 0x000fea0003800000 */
[----:B------:R-:W-:Y:S01]  /*4610*/  BAR.SYNC.DEFER_BLOCKING 0x1, 0x100 ;  /* 0x0044000000007b1d */ /* 0x000fe20000010000 */
[----:B------:R-:W-:-:S04]  /*4620*/  VIADD R10, R8, UR51 ;  /* 0x00000033080a7c36 */ /* 0x000fc80008000000 */
[----:B------:R-:W-:Y:S01]  /*4630*/  IMAD.IADD R7, R10, 0x1, R9 ;  /* 0x000000010a077824 */ /* 0x000fe200078e0209 */
[----:B------:R-:W-:Y:S01]  /*4640*/  BSSY B0, `(.L_x_62) ;  /* 0x0000016000007945 */ /* 0x000fe20003800000 */
[----:B------:R2:W-:Y:S04]  /*4650*/  STS.U16 [R8+UR51+0x4100], R157 ;  /* 0x0041009d08007988 */ /* 0x0005e80008000433 */
[----:B------:R2:W-:Y:S04]  /*4660*/  STS.U16 [R8+UR51+0x4200], R15 ;  /* 0x0042000f08007988 */ /* 0x0005e80008000433 */
[----:B------:R2:W-:Y:S04]  /*4670*/  STS.U16 [R8+UR51+0x4108], R153 ;  /* 0x0041089908007988 */ /* 0x0005e80008000433 */
[----:B------:R2:W-:Y:S04]  /*4680*/  STS.U16 [R8+UR51+0x4208], R21 ;  /* 0x0042081508007988 */ /* 0x0005e80008000433 */
[----:B------:R2:W-:Y:S04]  /*4690*/  STS.U16 [R7+0x4100], R24 ;  /* 0x0041001807007388 */ /* 0x0005e80000000400 */
[----:B------:R2:W-:Y:S04]  /*46a0*/  STS.U16 [R7+0x4200], R144 ;  /* 0x0042009007007388 */ /* 0x0005e80000000400 */
[----:B------:R2:W-:Y:S04]  /*46b0*/  STS.U16 [R7+0x4108], R12 ;  /* 0x0041080c07007388 */ /* 0x0005e80000000400 */
[----:B------:R2:W-:Y:S01]  /*46c0*/  STS.U16 [R7+0x4208], R142 ;  /* 0x0042088e07007388 */ /* 0x0005e20000000400 */
[----:B------:R-:W-:Y:S01]  /*46d0*/  @!PT LDS RZ, [RZ] ;  /* 0x00000000fffff984 */ /* 0x000fe20000000800 */
[----:B------:R-:W-:Y:S01]  /*46e0*/  @!PT LDS RZ, [RZ] ;  /* 0x00000000fffff984 */ /* 0x000fe20000000800 */
[----:B------:R-:W-:Y:S01]  /*46f0*/  @!PT LDS RZ, [RZ] ;  /* 0x00000000fffff984 */ /* 0x000fe20000000800 */
[----:B------:R-:W-:Y:S01]  /*4700*/  @!PT LDS RZ, [RZ] ;  /* 0x00000000fffff984 */ /* 0x000fe20000000800 */
[----:B------:R3:W-:Y:S06]  /*4710*/  MEMBAR.ALL.CTA ;  /* 0x0000000000007992 */ /* 0x0007ec0000008000 */
[----:B---3--:R-:W3:Y:S02]  /*4720*/  FENCE.VIEW.ASYNC.S ;  /* 0x00000000000073c6 */ /* 0x008ee40000000000 */
[----:B---3--:R-:W-:Y:S06]  /*4730*/  BAR.SYNC.DEFER_BLOCKING 0x1, 0x100 ;  /* 0x0044000000007b1d */ /* 0x008fec0000010000 */
[----:B--2---:R-:W-:Y:S05]  /*4740*/  @P2 BRA `(.L_x_63) ;  /* 0x0000000000142947 */ /* 0x004fea0003800000 */
[----:B------:R-:W-:Y:S02]  /*4750*/  UIADD3 UR4, UP0, UR48, 0x4f0, URZ ;  /* 0x000004f030047890 */ /* 0x000fe4000ff1e03f */
[----:B------:R-:W-:Y:S02]  /*4760*/  UIADD3 UR44, UR51, 0x4100, URZ ;  /* 0x00004100332c7890 */ /* 0x000fe4000fffe03f */
[----:B------:R-:W-:-:S09]  /*4770*/  UIADD3.X UR5, URZ, UR49, URZ, UP0, !UPT ;  /* 0x000000313f057290 */ /* 0x000fd200087fe43f */
[----:B------:R2:W-:Y:S02]  /*4780*/  UTMASTG.3D [UR44], [UR4] ;  /* 0x0000002c040073b5 */ /* 0x0005e40008010000 */
[----:B--2---:R0:W-:Y:S02]  /*4790*/  UTMACMDFLUSH ;  /* 0x00000000000079b7 */ /* 0x0041e40000000000 */
.L_x_63:
[----:B------:R-:W-:Y:S05]  /*47a0*/  BSYNC B0 ;  /* 0x0000000000007941 */ /* 0x000fea0003800000 */
.L_x_62:
[----:B------:R-:W-:Y:S04]  /*47b0*/  BSSY B0, `(.L_x_64) ;  /* 0x000002e000007945 */ /* 0x000fe80003800000 */
[----:B------:R-:W-:Y:S05]  /*47c0*/  @!P0 BRA `(.L_x_65) ;  /* 0x0000000000b08947 */ /* 0x000fea0003800000 */
[----:B------:R-:W-:-:S13]  /*47d0*/  ISETP.NE.AND P4, PT, R89, 0x3, PT ;  /* 0x000000035900780c */ /* 0x000fda0003f85270 */
[----:B------:R-:W-:Y:S05]  /*47e0*/  @!P4 BRA `(.L_x_66) ;  /* 0x000000000004c947 */ /* 0x000fea0003800000 */
[----:B------:R-:W-:Y:S01]  /*47f0*/  BPT.TRAP 0x1 ;  /* 0x000000040000795c */ /* 0x000fe20000300000 */
.L_x_66:
[----:B------:R-:W-:Y:S01]  /*4800*/  LEA R15, R93, UR51, 0x3 ;  /* 0x000000335d0f7c11 */ /* 0x000fe2000f8e18ff */
[----:B------:R-:W-:Y:S01]  /*4810*/  BSSY B1, `(.L_x_67) ;  /* 0x0000004000017945 */ /* 0x000fe20003800000 */
[----:B------:R-:W-:-:S04]  /*4820*/  SHF.L.U32 R10, R92, 0x1f, RZ ;  /* 0x0000001f5c0a7819 */ /* 0x000fc800000006ff */
[----:B------:R-:W2:Y:S02]  /*4830*/  SYNCS.PHASECHK.TRANS64.TRYWAIT P3, [R15+URZ+0xa0], R10 ;  /* 0x0000a00a0f0075a7 */ /* 0x000ea4000806017f */
[----:B--2---:R-:W-:Y:S05]  /*4840*/  @!P3 BRA `(.L_x_68) ;  /* 0x0000004c0028b947 */ /* 0x004fea0003800000 */
.L_x_179:
[----:B------:R-:W-:Y:S05]  /*4850*/  BSYNC B1 ;  /* 0x0000000000017941 */ /* 0x000fea0003800000 */
.L_x_67:
[----:B------:R-:W-:Y:S04]  /*4860*/  BSSY B1, `(.L_x_69) ;  /* 0x0000011000017945 */ /* 0x000fe80003800000 */
[----:B------:R-:W-:Y:S05]  /*4870*/  @P1 BRA `(.L_x_70) ;  /* 0x00000000003c1947 */ /* 0x000fea0003800000 */
[----:B------:R-:W-:-:S05]  /*4880*/  IMAD R20, R93, 0x1000, R8 ;  /* 0x000010005d147824 */ /* 0x000fca00078e0208 */
[----:B------:R-:W-:Y:S01]  /*4890*/  IADD3 R14, R20, UR51, RZ ;  /* 0x00000033140e7c10 */ /* 0x000fe2000fffe0ff */
[----:B------:R-:W-:Y:S04]  /*48a0*/  LDS.U16 R3, [R20+UR51+0x200] ;  /* 0x0002003314037984 */ /* 0x000fe80008000400 */
[----:B------:R-:W-:Y:S01]  /*48b0*/  IMAD.IADD R14, R14, 0x1, R9 ;  /* 0x000000010e0e7824 */ /* 0x000fe200078e0209 */
[----:B------:R-:W3:Y:S04]  /*48c0*/  LDS.U16 R4, [R20+UR51+0x100] ;  /* 0x0001003314047984 */ /* 0x000ee80008000400 */
[----:B------:R-:W-:Y:S04]  /*48d0*/  LDS.U16 R5, [R20+UR51+0x208] ;  /* 0x0002083314057984 */ /* 0x000fe80008000400 */
[----:B------:R-:W4:Y:S04]  /*48e0*/  LDS.U16 R6, [R20+UR51+0x108] ;  /* 0x0001083314067984 */ /* 0x000f280008000400 */
[----:B--2---:R-:W-:Y:S04]  /*48f0*/  LDS.U16 R10, [R14+0x200] ;  /* 0x000200000e0a7984 */ /* 0x004fe80000000400 */
[----:B------:R-:W2:Y:S04]  /*4900*/  LDS.U16 R11, [R14+0x100] ;  /* 0x000100000e0b7984 */ /* 0x000ea80000000400 */
[----:B------:R-:W-:Y:S04]  /*4910*/  LDS.U16 R12, [R14+0x208] ;  /* 0x000208000e0c7984 */ /* 0x000fe80000000400 */
[----:B------:R-:W5:Y:S01]  /*4920*/  LDS.U16 R13, [R14+0x108] ;  /* 0x000108000e0d7984 */ /* 0x000f620000000400 */
[----:B---3--:R-:W-:-:S02]  /*4930*/  PRMT R3, R4, 0x5410, R3 ;  /* 0x0000541004037816 */ /* 0x008fc40000000003 */
[----:B----4-:R-:W-:Y:S02]  /*4940*/  PRMT R4, R6, 0x5410, R5 ;  /* 0x0000541006047816 */ /* 0x010fe40000000005 */
[----:B--2---:R-:W-:Y:S02]  /*4950*/  PRMT R5, R11, 0x5410, R10 ;  /* 0x000054100b057816 */ /* 0x004fe4000000000a */
[----:B-----5:R-:W-:-:S07]  /*4960*/  PRMT R6, R13, 0x5410, R12 ;  /* 0x000054100d067816 */ /* 0x020fce000000000c */
.L_x_70:
[----:B------:R-:W-:Y:S05]  /*4970*/  BSYNC B1 ;  /* 0x0000000000017941 */ /* 0x000fea0003800000 */
.L_x_69:
[----:B------:R-:W-:Y:S01]  /*4980*/  @!PT LDS RZ, [RZ] ;  /* 0x00000000fffff984 */ /* 0x000fe20000000800 */
[----:B------:R-:W-:Y:S01]  /*4990*/  @!PT LDS RZ, [RZ] ;  /* 0x00000000fffff984 */ /* 0x000fe20000000800 */
[----:B------:R-:W-:Y:S01]  /*49a0*/  @!PT LDS RZ, [RZ] ;  /* 0x00000000fffff984 */ /* 0x000fe20000000800 */
[----:B------:R-:W-:Y:S01]  /*49b0*/  @!PT LDS RZ, [RZ] ;  /* 0x00000000fffff984 */ /* 0x000fe20000000800 */
[----:B------:R3:W-:Y:S06]  /*49c0*/  MEMBAR.ALL.CTA ;  /* 0x0000000000007992 */ /* 0x0007ec0000008000 */
[----:B---3--:R-:W3:Y:S01]  /*49d0*/  FENCE.VIEW.ASYNC.S ;  /* 0x00000000000073c6 */ /* 0x008ee20000000000 */
[----:B------:R-:W-:Y:S05]  /*49e0*/  @!P4 BRA `(.L_x_71) ;  /* 0x000000000004c947 */ /* 0x000fea0003800000 */
[----:B------:R-:W-:Y:S01]  /*49f0*/  BPT.TRAP 0x1 ;  /* 0x000000040000795c */ /* 0x000fe20000300000 */
.L_x_71:
[----:B------:R-:W4:Y:S01]  /*4a00*/  S2R R11, SR_CgaCtaId ;  /* 0x00000000000b7919 */ /* 0x000f220000008800 */
[----:B--2---:R-:W-:Y:S02]  /*4a10*/  VIADD R10, R15, 0xc0 ;  /* 0x000000c00f0a7836 */ /* 0x004fe40000000000 */
[----:B------:R-:W-:-:S05]  /*4a20*/  VIADD R93, R93, 0x1 ;  /* 0x000000015d5d7836 */ /* 0x000fca0000000000 */
[----:B------:R-:W-:-:S04]  /*4a30*/  ISETP.NE.AND P3, PT, R93, 0x4, PT ;  /* 0x000000045d00780c */ /* 0x000fc80003f65270 */
[----:B------:R-:W-:Y:S02]  /*4a40*/  SEL R93, R93, RZ, P3 ;  /* 0x000000ff5d5d7207 */ /* 0x000fe40001800000 */
[----:B----4-:R-:W-:Y:S02]  /*4a50*/  PRMT R10, R11, 0x654, R10 ;  /* 0x000006540b0a7816 */ /* 0x010fe4000000000a */
[----:B------:R-:W-:Y:S02]  /*4a60*/  SEL R11, RZ, 0x1, P3 ;  /* 0x00000001ff0b7807 */ /* 0x000fe40001800000 */
[----:B---3--:R2:W-:Y:S02]  /*4a70*/  SYNCS.ARRIVE.TRANS64.RED.A1T0 RZ, [R10+URZ], RZ ;  /* 0x000000ff0aff79a7 */ /* 0x0085e4000810043f */
[----:B------:R-:W-:-:S07]  /*4a80*/  LOP3.LUT R92, R92, R11, RZ, 0x3c, !PT ;  /* 0x0000000b5c5c7212 */ /* 0x000fce00078e3cff */
.L_x_65:
[----:B------:R-:W-:Y:S05]  /*4a90*/  BSYNC B0 ;  /* 0x0000000000007941 */ /* 0x000fea0003800000 */
.L_x_64:
[----:B------:R-:W-:Y:S01]  /*4aa0*/  F2FP.F16.E4M3.UNPACK_B R12, R3.H1 ;  /* 0x00000003ff0c723e */ /* 0x000fe200030006ff */
[C---:B------:R-:W-:Y:S01]  /*4ab0*/  FMUL R139, R91.reuse, R139 ;  /* 0x0000008b5b8b7220 */ /* 0x040fe20000400000 */
[----:B--2---:R-:W-:Y:S01]  /*4ac0*/  F2FP.F16.E4M3.UNPACK_B R10, R3 ;  /* 0x00000003ff0a723e */ /* 0x004fe200020006ff */
[C---:B------:R-:W-:Y:S01]  /*4ad0*/  FMUL R141, R91.reuse, R141 ;  /* 0x0000008d5b8d7220 */ /* 0x040fe20000400000 */
[----:B------:R-:W-:Y:S01]  /*4ae0*/  F2FP.F16.E4M3.UNPACK_B R15, R4 ;  /* 0x00000004ff0f723e */ /* 0x000fe200020006ff */
[----:B------:R-:W-:Y:S02]  /*4af0*/  HADD2.F32 R14, -RZ, R12.H0_H0 ;  /* 0x2000000cff0e7230 */ /* 0x000fe40000004100 */
[C---:B------:R-:W-:Y:S01]  /*4b00*/  FMUL R11, R91.reuse, R140 ;  /* 0x0000008c5b0b7220 */ /* 0x040fe20000400000 */
[--C-:B------:R-:W-:Y:S02]  /*4b10*/  HADD2.F32 R13, -RZ, R10.reuse.H0_H0 ;  /* 0x2000000aff0d7230 */ /* 0x100fe40000004100 */
[----:B------:R-:W-:Y:S01]  /*4b20*/  FMUL R137, R91, R137 ;  /* 0x000000895b897220 */ /* 0x000fe20000400000 */
[----:B------:R-:W-:-:S02]  /*4b30*/  HADD2.F32 R10, -RZ, R10.H1_H1 ;  /* 0x3000000aff0a7230 */ /* 0x000fc40000004100 */
[C---:B------:R-:W-:Y:S01]  /*4b40*/  FFMA R139, R90.reuse, R14, R139 ;  /* 0x0000000e5a8b7223 */ /* 0x040fe2000000008b */
[--C-:B------:R-:W-:Y:S02]  /*4b50*/  HADD2.F32 R14, -RZ, R15.reuse.H0_H0 ;  /* 0x2000000fff0e7230 */ /* 0x100fe40000004100 */
[C---:B------:R-:W-:Y:S01]  /*4b60*/  FFMA R141, R90.reuse, R13, R141 ;  /* 0x0000000d5a8d7223 */ /* 0x040fe2000000008d */
[----:B------:R-:W-:Y:S02]  /*4b70*/  HADD2.F32 R20, -RZ, R15.H1_H1 ;  /* 0x3000000fff147230 */ /* 0x000fe40000004100 */
[C---:B------:R-:W-:Y:S01]  /*4b80*/  FFMA R10, R90.reuse, R10, R11 ;  /* 0x0000000a5a0a7223 */ /* 0x040fe2000000000b */
[----:B------:R-:W-:Y:S02]  /*4b90*/  HADD2.F32 R12, -RZ, R12.H1_H1 ;  /* 0x3000000cff0c7230 */ /* 0x000fe40000004100 */
[C---:B------:R-:W-:Y:S01]  /*4ba0*/  FMUL R13, R91.reuse, R136 ;  /* 0x000000885b0d7220 */ /* 0x040fe20000400000 */
[----:B------:R-:W-:Y:S01]  /*4bb0*/  F2FP.F16.E4M3.UNPACK_B R15, R4.H1 ;  /* 0x00000004ff0f723e */ /* 0x000fe200030006ff */
[----:B------:R-:W-:Y:S01]  /*4bc0*/  FMUL R11, R91, R138 ;  /* 0x0000008a5b0b7220 */ /* 0x000fe20000400000 */
[C---:B------:R-:W-:Y:S01]  /*4bd0*/  FFMA R137, R90.reuse, R14, R137 ;  /* 0x0000000e5a897223 */ /* 0x040fe20000000089 */
[C---:B------:R-:W-:Y:S01]  /*4be0*/  FFMA R14, R90.reuse, R20, R13 ;  /* 0x000000145a0e7223 */ /* 0x040fe2000000000d */
[----:B------:R-:W-:Y:S01]  /*4bf0*/  F2FP.F16.E4M3.UNPACK_B R21, R5 ;  /* 0x00000005ff15723e */ /* 0x000fe200020006ff */
[----:B------:R-:W-:Y:S01]  /*4c00*/  FFMA R12, R90, R12, R11 ;  /* 0x0000000c5a0c7223 */ /* 0x000fe2000000000b */
[----:B------:R-:W-:-:S02]  /*4c10*/  HADD2.F32 R20, -RZ, R15.H1_H1 ;  /* 0x3000000fff147230 */ /* 0x000fc40000004100 */
[C---:B------:R-:W-:Y:S01]  /*4c20*/  FMUL R11, R91.reuse, R134 ;  /* 0x000000865b0b7220 */ /* 0x040fe20000400000 */
[----:B------:R-:W-:Y:S02]  /*4c30*/  HADD2.F32 R13, -RZ, R15.H0_H0 ;  /* 0x2000000fff0d7230 */ /* 0x000fe40000004100 */
[C---:B------:R-:W-:Y:S01]  /*4c40*/  FMUL R133, R91.reuse, R133 ;  /* 0x000000855b857220 */ /* 0x040fe20000400000 */
[--C-:B------:R-:W-:Y:S01]  /*4c50*/  HADD2.F32 R24, -RZ, R21.reuse.H0_H0 ;  /* 0x20000015ff187230 */ /* 0x100fe20000004100 */
[----:B------:R-:W-:Y:S01]  /*4c60*/  F2FP.F16.E4M3.UNPACK_B R15, R5.H1 ;  /* 0x00000005ff0f723e */ /* 0x000fe200030006ff */
[C---:B------:R-:W-:Y:S01]  /*4c70*/  FFMA R20, R90.reuse, R20, R11 ;  /* 0x000000145a147223 */ /* 0x040fe2000000000b */
[----:B------:R-:W-:Y:S02]  /*4c80*/  HADD2.F32 R21, -RZ, R21.H1_H1 ;  /* 0x30000015ff157230 */ /* 0x000fe40000004100 */
[C---:B------:R-:W-:Y:S01]  /*4c90*/  FMUL R11, R91.reuse, R132 ;  /* 0x000000845b0b7220 */ /* 0x040fe20000400000 */
[----:B------:R-:W-:Y:S01]  /*4ca0*/  FMUL R135, R91, R135 ;  /* 0x000000875b877220 */ /* 0x000fe20000400000 */
[----:B------:R-:W-:Y:S01]  /*4cb0*/  FFMA R133, R90, R24, R133 ;  /* 0x000000185a857223 */ /* 0x000fe20000000085 */
[----:B------:R-:W-:-:S02]  /*4cc0*/  HADD2.F32 R26, -RZ, R15.H0_H0 ;  /* 0x2000000fff1a7230 */ /* 0x000fc40000004100 */
[C---:B------:R-:W-:Y:S01]  /*4cd0*/  FFMA R24, R90.reuse, R21, R11 ;  /* 0x000000155a187223 */ /* 0x040fe2000000000b */
[C---:B------:R-:W-:Y:S01]  /*4ce0*/  FFMA R135, R90.reuse, R13, R135 ;  /* 0x0000000d5a877223 */ /* 0x040fe20000000087 */
[----:B------:R-:W-:Y:S02]  /*4cf0*/  HADD2.F32 R28, -RZ, R15.H1_H1 ;  /* 0x3000000fff1c7230 */ /* 0x000fe40000004100 */
[C---:B------:R-:W-:Y:S01]  /*4d00*/  FMUL R131, R91.reuse, R131 ;  /* 0x000000835b837220 */ /* 0x040fe20000400000 */
[----:B------:R-:W-:Y:S01]  /*4d10*/  F2FP.F16.E4M3.UNPACK_B R11, R6.H1 ;  /* 0x00000006ff0b723e */ /* 0x000fe200030006ff */
[C---:B------:R-:W-:Y:S01]  /*4d20*/  FMUL R13, R91.reuse, R130 ;  /* 0x000000825b0d7220 */ /* 0x040fe20000400000 */
[----:B------:R-:W-:Y:S01]  /*4d30*/  F2FP.F16.E4M3.UNPACK_B R15, R6 ;  /* 0x00000006ff0f723e */ /* 0x000fe200020006ff */
[C---:B------:R-:W-:Y:S01]  /*4d40*/  FFMA R131, R90.reuse, R26, R131 ;  /* 0x0000001a5a837223 */ /* 0x040fe20000000083 */
[----:B------:R-:W-:Y:S01]  /*4d50*/  FMUL R127, R91, R127 ;  /* 0x0000007f5b7f7220 */ /* 0x000fe20000400000 */
[----:B------:R-:W-:Y:S01]  /*4d60*/  FFMA R26, R90, R28, R13 ;  /* 0x0000001c5a1a7223 */ /* 0x000fe2000000000d */
[----:B------:R-:W-:-:S02]  /*4d70*/  HADD2.F32 R30, -RZ, R11.H0_H0 ;  /* 0x2000000bff1e7230 */ /* 0x000fc40000004100 */
[C---:B------:R-:W-:Y:S01]  /*4d80*/  FMUL R129, R91.reuse, R129 ;  /* 0x000000815b817220 */ /* 0x040fe20000400000 */
[--C-:B------:R-:W-:Y:S02]  /*4d90*/  HADD2.F32 R21, -RZ, R15.reuse.H0_H0 ;  /* 0x2000000fff157230 */ /* 0x100fe40000004100 */
[C---:B------:R-:W-:Y:S01]  /*4da0*/  FMUL R13, R91.reuse, R126 ;  /* 0x0000007e5b0d7220 */ /* 0x040fe20000400000 */
[----:B------:R-:W-:Y:S02]  /*4db0*/  HADD2.F32 R28, -RZ, R15.H1_H1 ;  /* 0x3000000fff1c7230 */ /* 0x000fe40000004100 */
[C---:B------:R-:W-:Y:S01]  /*4dc0*/  FFMA R127, R90.reuse, R30, R127 ;  /* 0x0000001e5a7f7223 */ /* 0x040fe2000000007f */
[----:B------:R-:W-:Y:S02]  /*4dd0*/  HADD2.F32 R32, -RZ, R11.H1_H1 ;  /* 0x3000000bff207230 */ /* 0x000fe40000004100 */
[----:B------:R-:W-:Y:S01]  /*4de0*/  FMUL R11, R91, R128 ;  /* 0x000000805b0b7220 */ /* 0x000fe20000400000 */
[----:B------:R-:W-:Y:S01]  /*4df0*/  FFMA R129, R90, R21, R129 ;  /* 0x000000155a817223 */ /* 0x000fe20000000081 */
[----:B------:R-:W-:-:S02]  /*4e00*/  F2FP.SATFINITE.E4M3.F32.PACK_AB_MERGE_C R141, R10, R141, RZ ;  /* 0x0000008d0a8d723e */ /* 0x000fc400048070ff */
[C---:B------:R-:W-:Y:S01]  /*4e10*/  FFMA R28, R90.reuse, R28, R11 ;  /* 0x0000001c5a1c7223 */ /* 0x040fe2000000000b */
[----:B------:R-:W-:Y:S01]  /*4e20*/  FFMA R30, R90, R32, R13 ;  /* 0x000000205a1e7223 */ /* 0x000fe2000000000d */
[----:B------:R-:W-:Y:S02]  /*4e30*/  F2FP.SATFINITE.E4M3.F32.PACK_AB_MERGE_C R139, R12, R139, RZ ;  /* 0x0000008b0c8b723e */ /* 0x000fe400048070ff */
[----:B------:R-:W-:Y:S02]  /*4e40*/  F2FP.SATFINITE.E4M3.F32.PACK_AB_MERGE_C R137, R14, R137, RZ ;  /* 0x000000890e89723e */ /* 0x000fe400048070ff */
[----:B------:R-:W-:Y:S02]  /*4e50*/  F2FP.SATFINITE.E4M3.F32.PACK_AB_MERGE_C R135, R20, R135, RZ ;  /* 0x000000871487723e */ /* 0x000fe400048070ff */
[----:B------:R-:W-:Y:S02]  /*4e60*/  F2FP.SATFINITE.E4M3.F32.PACK_AB_MERGE_C R24, R24, R133, RZ ;  /* 0x000000851818723e */ /* 0x000fe400048070ff */
[----:B------:R-:W-:-:S02]  /*4e70*/  F2FP.SATFINITE.E4M3.F32.PACK_AB_MERGE_C R26, R26, R131, RZ ;  /* 0x000000831a1a723e */ /* 0x000fc400048070ff */
[----:B------:R-:W-:Y:S02]  /*4e80*/  F2FP.SATFINITE.E4M3.F32.PACK_AB_MERGE_C R28, R28, R129, RZ ;  /* 0x000000811c1c723e */ /* 0x000fe400048070ff */
[----:B------:R-:W-:Y:S01]  /*4e90*/  F2FP.SATFINITE.E4M3.F32.PACK_AB_MERGE_C R30, R30, R127, RZ ;  /* 0x0000007f1e1e723e */ /* 0x000fe200048070ff */
[----:B------:R-:W-:Y:S06]  /*4ea0*/  @P2 BRA `(.L_x_72) ;  /* 0x0000000000042947 */ /* 0x000fec0003800000 */
[----:B------:R-:W-:-:S04]  /*4eb0*/  DEPBAR.LE SB0, 0x1 ;  /* 0x000080400000791a */ /* 0x000fc80000000000 */
.L_x_72:
[----:B------:R-:W-:Y:S05]  /*4ec0*/  WARPSYNC.ALL ;  /* 0x0000000000007948 */ /* 0x000fea0003800000 */
[----:B------:R-:W-:Y:S06]  /*4ed0*/  BAR.SYNC.DEFER_BLOCKING 0x1, 0x100 ;  /* 0x0044000000007b1d */ /* 0x000fec0000010000 */
        /* <DEDUP_REMOVED lines=19> */
[----:B------:R-:W-:Y:S02]  /*5010*/  UIADD3 UR4, UR51, 0x5100, URZ ;  /* 0x0000510033047890 */ /* 0x000fe4000fffe03f */
[----:B------:R-:W-:Y:S01]  /*5020*/  UIADD3.X UR9, URZ, UR49, URZ, UP0, !UPT ;  /* 0x000000313f097290 */ /* 0x000fe200087fe43f */
[----:B------:R-:W-:Y:S01]  /*5030*/  UMOV UR5, UR45 ;  /* 0x0000002d00057c82 */ /* 0x000fe20008000000 */
[----:B------:R-:W-:-:S07]  /*5040*/  UMOV UR7, UR47 ;  /* 0x0000002f00077c82 */ /* 0x000fce0008000000 */
[----:B------:R2:W-:Y:S02]  /*5050*/  UTMASTG.3D [UR4], [UR8] ;  /* 0x00000004080073b5 */ /* 0x0005e40008010000 */
[----:B--2---:R0:W-:Y:S02]  /*5060*/  UTMACMDFLUSH ;  /* 0x00000000000079b7 */ /* 0x0041e40000000000 */
.L_x_74:
[----:B------:R-:W-:Y:S05]  /*5070*/  BSYNC B0 ;  /* 0x0000000000007941 */ /* 0x000fea0003800000 */
.L_x_73:
[----:B------:R-:W-:Y:S04]  /*5080*/  BSSY B0, `(.L_x_75) ;  /* 0x000002e000007945 */ /* 0x000fe80003800000 */
[----:B------:R-:W-:Y:S05]  /*5090*/  @!P0 BRA `(.L_x_76) ;  /* 0x0000000000b08947 */ /* 0x000fea0003800000 */
[----:B------:R-:W-:-:S13]  /*50a0*/  ISETP.NE.AND P4, PT, R89, 0x3, PT ;  /* 0x000000035900780c */ /* 0x000fda0003f85270 */
[----:B------:R-:W-:Y:S05]  /*50b0*/  @!P4 BRA `(.L_x_77) ;  /* 0x000000000004c947 */ /* 0x000fea0003800000 */
[----:B------:R-:W-:Y:S01]  /*50c0*/  BPT.TRAP 0x1 ;  /* 0x000000040000795c */ /* 0x000fe20000300000 */
.L_x_77:
[----:B------:R-:W-:Y:S01]  /*50d0*/  LEA R14, R93, UR51, 0x3 ;  /* 0x000000335d0e7c11 */ /* 0x000fe2000f8e18ff */
[----:B------:R-:W-:Y:S01]  /*50e0*/  BSSY B1, `(.L_x_78) ;  /* 0x0000004000017945 */ /* 0x000fe20003800000 */
[----:B------:R-:W-:-:S04]  /*50f0*/  SHF.L.U32 R11, R92, 0x1f, RZ ;  /* 0x0000001f5c0b7819 */ /* 0x000fc800000006ff */
[----:B------:R-:W2:Y:S02]  /*5100*/  SYNCS.PHASECHK.TRANS64.TRYWAIT P3, [R14+URZ+0xa0], R11 ;  /* 0x0000a00b0e0075a7 */ /* 0x000ea4000806017f */
[----:B--2---:R-:W-:Y:S05]  /*5110*/  @!P3 BRA `(.L_x_79) ;  /* 0x000000440008b947 */ /* 0x004fea0003800000 */
.L_x_180:
[----:B------:R-:W-:Y:S05]  /*5120*/  BSYNC B1 ;  /* 0x0000000000017941 */ /* 0x000fea0003800000 */
.L_x_78:
[----:B------:R-:W-:Y:S04]  /*5130*/  BSSY B1, `(.L_x_80) ;  /* 0x0000011000017945 */ /* 0x000fe80003800000 */
[----:B------:R-:W-:Y:S05]  /*5140*/  @P1 BRA `(.L_x_81) ;  /* 0x00000000003c1947 */ /* 0x000fea0003800000 */
[----:B------:R-:W-:-:S04]  /*5150*/  IMAD R15, R93, 0x1000, R8 ;  /* 0x000010005d0f7824 */ /* 0x000fc800078e0208 */
[----:B------:R-:W-:Y:S01]  /*5160*/  VIADD R4, R15, UR51 ;  /* 0x000000330f047c36 */ /* 0x000fe20008000000 */
[----:B------:R-:W-:Y:S04]  /*5170*/  LDS.U16 R3, [R15+UR51+0x200] ;  /* 0x000200330f037984 */ /* 0x000fe80008000400 */
[----:B------:R-:W-:Y:S01]  /*5180*/  IADD3 R20, R4, R9, RZ ;  /* 0x0000000904147210 */ /* 0x000fe20007ffe0ff */
[----:B------:R-:W-:Y:S04]  /*5190*/  LDS.U16 R5, [R15+UR51+0x208] ;  /* 0x000208330f057984 */ /* 0x000fe80008000400 */
[----:B------:R-:W3:Y:S04]  /*51a0*/  LDS.U16 R4, [R15+UR51+0x100] ;  /* 0x000100330f047984 */ /* 0x000ee80008000400 */
[----:B------:R-:W4:Y:S04]  /*51b0*/  LDS.U16 R6, [R15+UR51+0x108] ;  /* 0x000108330f067984 */ /* 0x000f280008000400 */
[----:B------:R-:W-:Y:S04]  /*51c0*/  LDS.U16 R10, [R20+0x200] ;  /* 0x00020000140a7984 */ /* 0x000fe80000000400 */
[----:B--2---:R-:W2:Y:S04]  /*51d0*/  LDS.U16 R11, [R20+0x100] ;  /* 0x00010000140b7984 */ /* 0x004ea80000000400 */
[----:B------:R-:W-:Y:S04]  /*51e0*/  LDS.U16 R12, [R20+0x208] ;  /* 0x00020800140c7984 */ /* 0x000fe80000000400 */
[----:B------:R-:W5:Y:S01]  /*51f0*/  LDS.U16 R13, [R20+0x108] ;  /* 0x00010800140d7984 */ /* 0x000f620000000400 */
[----:B---3--:R-:W-:-:S02]  /*5200*/  PRMT R3, R4, 0x5410, R3 ;  /* 0x0000541004037816 */ /* 0x008fc40000000003 */
[----:B----4-:R-:W-:Y:S02]  /*5210*/  PRMT R4, R6, 0x5410, R5 ;  /* 0x0000541006047816 */ /* 0x010fe40000000005 */
[----:B--2---:R-:W-:Y:S02]  /*5220*/  PRMT R5, R11, 0x5410, R10 ;  /* 0x000054100b057816 */ /* 0x004fe4000000000a */
[----:B-----5:R-:W-:-:S07]  /*5230*/  PRMT R6, R13, 0x5410, R12 ;  /* 0x000054100d067816 */ /* 0x020fce000000000c */
.L_x_81:
[----:B------:R-:W-:Y:S05]  /*5240*/  BSYNC B1 ;  /* 0x0000000000017941 */ /* 0x000fea0003800000 */
.L_x_80:
        /* <DEDUP_REMOVED lines=8> */
.L_x_82:
[----:B--2---:R-:W2:Y:S01]  /*52d0*/  S2R R11, SR_CgaCtaId ;  /* 0x00000000000b7919 */ /* 0x004ea20000008800 */
[----:B------:R-:W-:Y:S02]  /*52e0*/  VIADD R10, R14, 0xc0 ;  /* 0x000000c00e0a7836 */ /* 0x000fe40000000000 */
[----:B------:R-:W-:-:S05]  /*52f0*/  VIADD R93, R93, 0x1 ;  /* 0x000000015d5d7836 */ /* 0x000fca0000000000 */
[----:B------:R-:W-:-:S04]  /*5300*/  ISETP.NE.AND P3, PT, R93, 0x4, PT ;  /* 0x000000045d00780c */ /* 0x000fc80003f65270 */
[----:B------:R-:W-:Y:S02]  /*5310*/  SEL R93, R93, RZ, P3 ;  /* 0x000000ff5d5d7207 */ /* 0x000fe40001800000 */
[----:B--2---:R-:W-:Y:S02]  /*5320*/  PRMT R10, R11, 0x654, R10 ;  /* 0x000006540b0a7816 */ /* 0x004fe4000000000a */
[----:B------:R-:W-:Y:S02]  /*5330*/  SEL R11, RZ, 0x1, P3 ;  /* 0x00000001ff0b7807 */ /* 0x000fe40001800000 */
[----:B---3--:R2:W-:Y:S02]  /*5340*/  SYNCS.ARRIVE.TRANS64.RED.A1T0 RZ, [R10+URZ], RZ ;  /* 0x000000ff0aff79a7 */ /* 0x0085e4000810043f */
[----:B------:R-:W-:-:S07]  /*5350*/  LOP3.LUT R92, R92, R11, RZ, 0x3c, !PT ;  /* 0x0000000b5c5c7212 */ /* 0x000fce00078e3cff */
.L_x_76:
[----:B------:R-:W-:Y:S05]  /*5360*/  BSYNC B0 ;  /* 0x0000000000007941 */ /* 0x000fea0003800000 */
.L_x_75:
        /* <DEDUP_REMOVED lines=66> */
.L_x_83:
        /* <DEDUP_REMOVED lines=27> */
.L_x_85:
[----:B------:R-:W-:Y:S05]  /*5940*/  BSYNC B0 ;  /* 0x0000000000007941 */ /* 0x000fea0003800000 */
.L_x_84:
[----:B------:R-:W-:Y:S04]  /*5950*/  BSSY B0, `(.L_x_86) ;  /* 0x000002f000007945 */ /* 0x000fe80003800000 */
[----:B------:R-:W-:Y:S05]  /*5960*/  @!P0 BRA `(.L_x_87) ;  /* 0x0000000000b48947 */ /* 0x000fea0003800000 */
[----:B------:R-:W-:-:S13]  /*5970*/  ISETP.NE.AND P3, PT, R89, 0x3, PT ;  /* 0x000000035900780c */ /* 0x000fda0003f65270 */
[----:B------:R-:W-:Y:S05]  /*5980*/  @!P3 BRA `(.L_x_88) ;  /* 0x000000000004b947 */ /* 0x000fea0003800000 */
[----:B------:R-:W-:Y:S01]  /*5990*/  BPT.TRAP 0x1 ;  /* 0x000000040000795c */ /* 0x000fe20000300000 */
.L_x_88:
[----:B------:R-:W-:Y:S01]  /*59a0*/  SHF.L.U32 R10, R92, 0x1f, RZ ;  /* 0x0000001f5c0a7819 */ /* 0x000fe200000006ff */
[----:B------:R-:W-:Y:S01]  /*59b0*/  BSSY B1, `(.L_x_89) ;  /* 0x0000004000017945 */ /* 0x000fe20003800000 */
[----:B------:R-:W-:-:S04]  /*59c0*/  LEA R11, R93, UR51, 0x3 ;  /* 0x000000335d0b7c11 */ /* 0x000fc8000f8e18ff */
[----:B------:R-:W2:Y:S02]  /*59d0*/  SYNCS.PHASECHK.TRANS64.TRYWAIT P0, [R11+URZ+0xa0], R10 ;  /* 0x0000a00a0b0075a7 */ /* 0x000ea4000800017f */
[----:B--2---:R-:W-:Y:S05]  /*59e0*/  @!P0 BRA `(.L_x_90) ;  /* 0x0000003800e88947 */ /* 0x004fea0003800000 */
.L_x_181:
[----:B------:R-:W-:Y:S05]  /*59f0*/  BSYNC B1 ;  /* 0x0000000000017941 */ /* 0x000fea0003800000 */
.L_x_89:
[----:B------:R-:W-:Y:S04]  /*5a00*/  BSSY B1, `(.L_x_91) ;  /* 0x0000011000017945 */ /* 0x000fe80003800000 */
[----:B------:R-:W-:Y:S05]  /*5a10*/  @P1 BRA `(.L_x_92) ;  /* 0x00000000003c1947 */ /* 0x000fea0003800000 */
[----:B------:R-:W-:-:S04]  /*5a20*/  IMAD R3, R93, 0x1000, R8 ;  /* 0x000010005d037824 */ /* 0x000fc800078e0208 */
[----:B------:R-:W-:Y:S01]  /*5a30*/  VIADD R4, R3, UR51 ;  /* 0x0000003303047c36 */ /* 0x000fe20008000000 */
[----:B------:R-:W-:Y:S03]  /*5a40*/  LDS.U16 R5, [R3+UR51+0x100] ;  /* 0x0001003303057984 */ /* 0x000fe60008000400 */
[----:B------:R-:W-:Y:S01]  /*5a50*/  IMAD.IADD R14, R9, 0x1, R4 ;  /* 0x00000001090e7824 */ /* 0x000fe200078e0204 */
[----:B------:R-:W-:Y:S04]  /*5a60*/  LDS.U16 R6, [R3+UR51+0x208] ;  /* 0x0002083303067984 */ /* 0x000fe80008000400 */
[----:B------:R-:W3:Y:S04]  /*5a70*/  LDS.U16 R4, [R3+UR51+0x200] ;  /* 0x0002003303047984 */ /* 0x000ee80008000400 */
[----:B------:R3:W4:Y:S04]  /*5a80*/  LDS.U16 R9, [R3+UR51+0x108] ;  /* 0x0001083303097984 */ /* 0x0007280008000400 */
        /* <DEDUP_REMOVED lines=8> */
.L_x_92:
[----:B------:R-:W-:Y:S05]  /*5b10*/  BSYNC B1 ;  /* 0x0000000000017941 */ /* 0x000fea0003800000 */
.L_x_91:
        /* <DEDUP_REMOVED lines=8> */
.L_x_93:
[----:B--2---:R-:W2:Y:S01]  /*5ba0*/  S2R R10, SR_CgaCtaId ;  /* 0x00000000000a7919 */ /* 0x004ea20000008800 */
[C---:B------:R-:W-:Y:S01]  /*5bb0*/  LEA R9, R93.reuse, UR51, 0x3 ;  /* 0x000000335d097c11 */ /* 0x040fe2000f8e18ff */
[----:B------:R-:W-:-:S03]  /*5bc0*/  VIADD R93, R93, 0x1 ;  /* 0x000000015d5d7836 */ /* 0x000fc60000000000 */
[----:B------:R-:W-:Y:S02]  /*5bd0*/  IADD3 R9, R9, 0xc0, RZ ;  /* 0x000000c009097810 */ /* 0x000fe40007ffe0ff */
[----:B------:R-:W-:-:S04]  /*5be0*/  ISETP.NE.AND P0, PT, R93, 0x4, PT ;  /* 0x000000045d00780c */ /* 0x000fc80003f05270 */
[----:B------:R-:W-:Y:S02]  /*5bf0*/  SEL R93, R93, RZ, P0 ;  /* 0x000000ff5d5d7207 */ /* 0x000fe40000000000 */
[----:B--2---:R-:W-:-:S04]  /*5c00*/  PRMT R9, R10, 0x654, R9 ;  /* 0x000006540a097816 */ /* 0x004fc80000000009 */
[----:B---3--:R2:W-:Y:S02]  /*5c10*/  SYNCS.ARRIVE.TRANS64.RED.A1T0 RZ, [R9+URZ], RZ ;  /* 0x000000ff09ff79a7 */ /* 0x0085e4000810043f */
[----:B--2---:R-:W-:-:S04]  /*5c20*/  SEL R9, RZ, 0x1, P0 ;  /* 0x00000001ff097807 */ /* 0x004fc80000000000 */
[----:B------:R-:W-:-:S07]  /*5c30*/  LOP3.LUT R92, R92, R9, RZ, 0x3c, !PT ;  /* 0x000000095c5c7212 */ /* 0x000fce00078e3cff */
.L_x_87:
[----:B------:R-:W-:Y:S05]  /*5c40*/  BSYNC B0 ;  /* 0x0000000000007941 */ /* 0x000fea0003800000 */
.L_x_86:
[----:B------:R-:W-:Y:S01]  /*5c50*/  F2FP.F16.E4M3.UNPACK_B R9, R3 ;  /* 0x00000003ff09723e */ /* 0x000fe200020006ff */
[C---:B------:R-:W-:Y:S01]  /*5c60*/  FMUL R109, R91.reuse, R109 ;  /* 0x0000006d5b6d7220 */ /* 0x040fe20000400000 */
[----:B------:R-:W-:Y:S01]  /*5c70*/  F2FP.F16.E4M3.UNPACK_B R3, R3.H1 ;  /* 0x00000003ff03723e */ /* 0x000fe200030006ff */
[C---:B------:R-:W-:Y:S01]  /*5c80*/  FMUL R108, R91.reuse, R108 ;  /* 0x0000006c5b6c7220 */ /* 0x040fe20000400000 */
[-C--:B------:R-:W-:Y:S01]  /*5c90*/  F2FP.F16.E4M3.UNPACK_B R10, R4.reuse ;  /* 0x00000004ff0a723e */ /* 0x080fe200020006ff */
[--C-:B------:R-:W-:Y:S02]  /*5ca0*/  HADD2.F32 R11, -RZ, R9.reuse.H0_H0 ;  /* 0x20000009ff0b7230 */ /* 0x100fe40000004100 */
[----:B------:R-:W-:Y:S01]  /*5cb0*/  FMUL R12, R91, R107 ;  /* 0x0000006b5b0c7220 */ /* 0x000fe20000400000 */
[----:B------:R-:W-:Y:S01]  /*5cc0*/  HADD2.F32 R9, -RZ, R9.H1_H1 ;  /* 0x30000009ff097230 */ /* 0x000fe20000004100 */
[----:B------:R-:W-:Y:S01]  /*5cd0*/  F2FP.F16.E4M3.UNPACK_B R4, R4.H1 ;  /* 0x00000004ff04723e */ /* 0x000fe200030006ff */
[----:B------:R-:W-:-:S02]  /*5ce0*/  HADD2.F32 R13, -RZ, R3.H0_H0 ;  /* 0x20000003ff0d7230 */ /* 0x000fc40000004100 */
[C---:B------:R-:W-:Y:S01]  /*5cf0*/  FFMA R109, R90.reuse, R11, R109 ;  /* 0x0000000b5a6d7223 */ /* 0x040fe2000000006d */
[--C-:B------:R-:W-:Y:S02]  /*5d00*/  HADD2.F32 R11, -RZ, R10.reuse.H1_H1 ;  /* 0x3000000aff0b7230 */ /* 0x100fe40000004100 */
[C---:B------:R-:W-:Y:S01]  /*5d10*/  FFMA R108, R90.reuse, R9, R108 ;  /* 0x000000095a6c7223 */ /* 0x040fe2000000006c */
[----:B------:R-:W-:Y:S02]  /*5d20*/  HADD2.F32 R9, -RZ, R10.H0_H0 ;  /* 0x2000000aff097230 */ /* 0x000fe40000004100 */
[C---:B------:R-:W-:Y:S01]  /*5d30*/  FMUL R10, R91.reuse, R105 ;  /* 0x000000695b0a7220 */ /* 0x040fe20000400000 */
[C---:B------:R-:W-:Y:S01]  /*5d40*/  FFMA R12, R90.reuse, R13, R12 ;  /* 0x0000000d5a0c7223 */ /* 0x040fe2000000000c */
[----:B------:R-:W-:Y:S02]  /*5d50*/  HADD2.F32 R3, -RZ, R3.H1_H1 ;  /* 0x30000003ff037230 */ /* 0x000fe40000004100 */
[C---:B------:R-:W-:Y:S01]  /*5d60*/  FMUL R13, R91.reuse, R106 ;  /* 0x0000006a5b0d7220 */ /* 0x040fe20000400000 */
[C---:B------:R-:W-:Y:S01]  /*5d70*/  FFMA R14, R90.reuse, R9, R10 ;  /* 0x000000095a0e7223 */ /* 0x040fe2000000000a */
[----:B------:R-:W-:Y:S01]  /*5d80*/  FMUL R104, R91, R104 ;  /* 0x000000685b687220 */ /* 0x000fe20000400000 */
[----:B------:R-:W-:Y:S01]  /*5d90*/  F2FP.F16.E4M3.UNPACK_B R10, R5 ;  /* 0x00000005ff0a723e */ /* 0x000fe200020006ff */
[----:B------:R-:W-:Y:S01]  /*5da0*/  FFMA R13, R90, R3, R13 ;  /* 0x000000035a0d7223 */ /* 0x000fe2000000000d */
[----:B------:R-:W-:-:S02]  /*5db0*/  HADD2.F32 R9, -RZ, R4.H1_H1 ;  /* 0x30000004ff097230 */ /* 0x000fc40000004100 */
[C---:B------:R-:W-:Y:S01]  /*5dc0*/  FFMA R15, R90.reuse, R11, R104 ;  /* 0x0000000b5a0f7223 */ /* 0x040fe20000000068 */
[----:B------:R-:W-:Y:S02]  /*5dd0*/  HADD2.F32 R3, -RZ, R4.H0_H0 ;  /* 0x20000004ff037230 */ /* 0x000fe40000004100 */
[C---:B------:R-:W-:Y:S01]  /*5de0*/  FMUL R102, R91.reuse, R102 ;  /* 0x000000665b667220 */ /* 0x040fe20000400000 */
[--C-:B------:R-:W-:Y:S01]  /*5df0*/  HADD2.F32 R11, -RZ, R10.reuse.H0_H0 ;  /* 0x2000000aff0b7230 */ /* 0x100fe20000004100 */
[----:B------:R-:W-:Y:S01]  /*5e00*/  F2FP.F16.E4M3.UNPACK_B R5, R5.H1 ;  /* 0x00000005ff05723e */ /* 0x000fe200030006ff */
[C---:B------:R-:W-:Y:S01]  /*5e10*/  FMUL R103, R91.reuse, R103 ;  /* 0x000000675b677220 */ /* 0x040fe20000400000 */
[C---:B------:R-:W-:Y:S01]  /*5e20*/  FMUL R4, R91.reuse, R101 ;  /* 0x000000655b047220 */ /* 0x040fe20000400000 */
[C---:B------:R-:W-:Y:S01]  /*5e30*/  FFMA R102, R90.reuse, R9, R102 ;  /* 0x000000095a667223 */ /* 0x040fe20000000066 */
[----:B------:R-:W-:Y:S01]  /*5e40*/  FMUL R98, R91, R98 ;  /* 0x000000625b627220 */ /* 0x000fe20000400000 */
[C---:B------:R-:W-:Y:S01]  /*5e50*/  FFMA R103, R90.reuse, R3, R103 ;  /* 0x000000035a677223 */ /* 0x040fe20000000067 */
[----:B------:R-:W-:Y:S01]  /*5e60*/  FFMA R20, R90, R11, R4 ;  /* 0x0000000b5a147223 */ /* 0x000fe20000000004 */
[----:B------:R-:W-:Y:S01]  /*5e70*/  HADD2.F32 R9, -RZ, R5.H0_H0 ;  /* 0x20000005ff097230 */ /* 0x000fe20000004100 */
[----:B------:R-:W-:Y:S01]  /*5e80*/  F2FP.F16.E4M3.UNPACK_B R4, R6 ;  /* 0x00000006ff04723e */ /* 0x000fe200020006ff */
[----:B------:R-:W-:-:S02]  /*5e90*/  HADD2.F32 R3, -RZ, R10.H1_H1 ;  /* 0x3000000aff037230 */ /* 0x000fc40000004100 */
[C---:B------:R-:W-:Y:S01]  /*5ea0*/  FMUL R11, R91.reuse, R100 ;  /* 0x000000645b0b7220 */ /* 0x040fe20000400000 */
[----:B------:R-:W-:Y:S02]  /*5eb0*/  HADD2.F32 R5, -RZ, R5.H1_H1 ;  /* 0x30000005ff057230 */ /* 0x000fe40000004100 */
[----:B------:R-:W-:Y:S01]  /*5ec0*/  FMUL R10, R91, R99 ;  /* 0x000000635b0a7220 */ /* 0x000fe20000400000 */
[----:B------:R-:W-:Y:S01]  /*5ed0*/  F2FP.F16.E4M3.UNPACK_B R6, R6.H1 ;  /* 0x00000006ff06723e */ /* 0x000fe200030006ff */
[C---:B------:R-:W-:Y:S01]  /*5ee0*/  FFMA R21, R90.reuse, R3, R11 ;  /* 0x000000035a157223 */ /* 0x040fe2000000000b */
[--C-:B------:R-:W-:Y:S02]  /*5ef0*/  HADD2.F32 R3, -RZ, R4.reuse.H0_H0 ;  /* 0x20000004ff037230 */ /* 0x100fe40000004100 */
[C---:B------:R-:W-:Y:S01]  /*5f00*/  FFMA R10, R90.reuse, R9, R10 ;  /* 0x000000095a0a7223 */ /* 0x040fe2000000000a */
[----:B------:R-:W-:Y:S01]  /*5f10*/  FFMA R25, R90, R5, R98 ;  /* 0x000000055a197223 */ /* 0x000fe20000000062 */
[----:B------:R-:W-:-:S02]  /*5f20*/  HADD2.F32 R5, -RZ, R4.H1_H1 ;  /* 0x30000004ff057230 */ /* 0x000fc40000004100 */
[C---:B------:R-:W-:Y:S01]  /*5f30*/  FMUL R97, R91.reuse, R97 ;  /* 0x000000615b617220 */ /* 0x040fe20000400000 */
[--C-:B------:R-:W-:Y:S02]  /*5f40*/  HADD2.F32 R9, -RZ, R6.reuse.H0_H0 ;  /* 0x20000006ff097230 */ /* 0x100fe40000004100 */
[C---:B------:R-:W-:Y:S01]  /*5f50*/  FMUL R96, R91.reuse, R96 ;  /* 0x000000605b607220 */ /* 0x040fe20000400000 */
[----:B------:R-:W-:Y:S02]  /*5f60*/  HADD2.F32 R11, -RZ, R6.H1_H1 ;  /* 0x30000006ff0b7230 */ /* 0x000fe40000004100 */
[C---:B------:R-:W-:Y:S01]  /*5f70*/  FMUL R4, R91.reuse, R95 ;  /* 0x0000005f5b047220 */ /* 0x040fe20000400000 */
[----:B------:R-:W-:Y:S01]  /*5f80*/  FMUL R94, R91, R94 ;  /* 0x0000005e5b5e7220 */ /* 0x000fe20000400000 */
[C---:B------:R-:W-:Y:S01]  /*5f90*/  FFMA R3, R90.reuse, R3, R97 ;  /* 0x000000035a037223 */ /* 0x040fe20000000061 */
[C---:B------:R-:W-:Y:S01]  /*5fa0*/  FFMA R96, R90.reuse, R5, R96 ;  /* 0x000000055a607223 */ /* 0x040fe20000000060 */
[C---:B------:R-:W-:Y:S01]  /*5fb0*/  FFMA R4, R90.reuse, R9, R4 ;  /* 0x000000095a047223 */ /* 0x040fe20000000004 */
[----:B------:R-:W-:Y:S01]  /*5fc0*/  FFMA R11, R90, R11, R94 ;  /* 0x0000000b5a0b7223 */ /* 0x000fe2000000005e */
[----:B------:R-:W-:-:S02]  /*5fd0*/  F2FP.SATFINITE.E4M3.F32.PACK_AB_MERGE_C R109, R108, R109, RZ ;  /* 0x0000006d6c6d723e */ /* 0x000fc400048070ff */
[----:B------:R-:W-:Y:S02]  /*5fe0*/  F2FP.SATFINITE.E4M3.F32.PACK_AB_MERGE_C R13, R13, R12, RZ ;  /* 0x0000000c0d0d723e */ /* 0x000fe400048070ff */
[----:B------:R-:W-:Y:S02]  /*5ff0*/  F2FP.SATFINITE.E4M3.F32.PACK_AB_MERGE_C R15, R15, R14, RZ ;  /* 0x0000000e0f0f723e */ /* 0x000fe400048070ff */
[----:B------:R-:W-:Y:S02]  /*6000*/  F2FP.SATFINITE.E4M3.F32.PACK_AB_MERGE_C R103, R102, R103, RZ ;  /* 0x000000676667723e */ /* 0x000fe400048070ff */
[----:B------:R-:W-:Y:S02]  /*6010*/  F2FP.SATFINITE.E4M3.F32.PACK_AB_MERGE_C R20, R21, R20, RZ ;  /* 0x000000141514723e */ /* 0x000fe400048070ff */
[----:B------:R-:W-:Y:S02]  /*6020*/  F2FP.SATFINITE.E4M3.F32.PACK_AB_MERGE_C R10, R25, R10, RZ ;  /* 0x0000000a190a723e */ /* 0x000fe400048070ff */
[----:B------:R-:W-:-:S02]  /*6030*/  F2FP.SATFINITE.E4M3.F32.PACK_AB_MERGE_C R96, R96, R3, RZ ;  /* 0x000000036060723e */ /* 0x000fc400048070ff */
[----:B------:R-:W-:Y:S01]  /*6040*/  F2FP.SATFINITE.E4M3.F32.PACK_AB_MERGE_C R4, R11, R4, RZ ;  /* 0x000000040b04723e */ /* 0x000fe200048070ff */
[----:B------:R-:W-:Y:S06]  /*6050*/  @P2 BRA `(.L_x_94) ;  /* 0x0000000000042947 */ /* 0x000fec0003800000 */
[----:B------:R-:W-:-:S04]  /*6060*/  DEPBAR.LE SB0, 0x1 ;  /* 0x000080400000791a */ /* 0x000fc80000000000 */
.L_x_94:
[----:B------:R-:W-:Y:S05]  /*6070*/  WARPSYNC.ALL ;  /* 0x0000000000007948 */ /* 0x000fea0003800000 */
[----:B------:R-:W-:Y:S01]  /*6080*/  BAR.SYNC.DEFER_BLOCKING 0x1, 0x100 ;  /* 0x0044000000007b1d */ /* 0x000fe20000010000 */
[----:B------:R-:W-:-:S05]  /*6090*/  IADD3 R16, P0, R16, UR40, RZ ;  /* 0x0000002810107c10 */ /* 0x000fca000ff1e0ff */
        /* <DEDUP_REMOVED lines=20> */
[----:B------:R-:W-:Y:S02]  /*61e0*/  UIADD3 UR4, UR51, 0x5100, URZ ;  /* 0x0000510033047890 */ /* 0x000fe4000fffe03f */
[----:B------:R-:W-:Y:S01]  /*61f0*/  UIADD3.X UR9, URZ, UR49, URZ, UP0, !UPT ;  /* 0x000000313f097290 */ /* 0x000fe200087fe43f */
[----:B------:R-:W-:-:S08]  /*6200*/  UMOV UR7, UR47 ;  /* 0x0000002f00077c82 */ /* 0x000fd00008000000 */
[----:B------:R2:W-:Y:S02]  /*6210*/  UTMASTG.3D [UR4], [UR8] ;  /* 0x00000004080073b5 */ /* 0x0005e40008010000 */
[----:B--2---:R0:W-:Y:S02]  /*6220*/  UTMACMDFLUSH ;  /* 0x00000000000079b7 */ /* 0x0041e40000000000 */
.L_x_96:
[----:B------:R-:W-:Y:S05]  /*6230*/  BSYNC B0 ;  /* 0x0000000000007941 */ /* 0x000fea0003800000 */
.L_x_95:
[----:B------:R-:W-:Y:S01]  /*6240*/  ULDC.64 UR4, c[0x0][0x8f8] ;  /* 0x00023e0000047ab9 */ /* 0x000fe20000000a00 */
[----:B------:R-:W-:Y:S01]  /*6250*/  IADD3.X R17, R17, UR38, RZ, P0, !PT ;  /* 0x0000002611117c10 */ /* 0x000fe200087fe4ff */
[----:B------:R-:W-:Y:S01]  /*6260*/  UMOV UR47, 0xffffffff ;  /* 0xffffffff002f7882 */ /* 0x000fe20000000000 */
[----:B------:R-:W-:Y:S01]  /*6270*/  ISETP.GE.U32.AND P0, PT, R16, UR4, PT ;  /* 0x0000000410007c0c */ /* 0x000fe2000bf06070 */
[----:B------:R-:W-:Y:S01]  /*6280*/  IMAD.MOV.U32 R3, RZ, RZ, -0x1 ;  /* 0xffffffffff037424 */ /* 0x000fe200078e00ff */
[----:B------:R-:W-:Y:S01]  /*6290*/  PRMT R4, RZ, 0x7610, R4 ;  /* 0x00007610ff047816 */ /* 0x000fe20000000004 */
[----:B------:R-:W-:Y:S01]  /*62a0*/  IMAD.MOV.U32 R7, RZ, RZ, -0x1 ;  /* 0xffffffffff077424 */ /* 0x000fe200078e00ff */
[----:B------:R-:W-:-:S13]  /*62b0*/  ISETP.GE.U32.AND.EX P0, PT, R17, UR5, PT, P0 ;  /* 0x0000000511007c0c */ /* 0x000fda000bf06100 */
[----:B------:R-:W-:Y:S05]  /*62c0*/  @P0 BRA `(.L_x_97) ;  /* 0x0000000400600947 */ /* 0x000fea0003800000 */
[----:B------:R-:W2:Y:S01]  /*62d0*/  LDC.64 R10, c[0x0][0x8d0] ;  /* 0x00023400ff0a7b82 */ /* 0x000ea20000000a00 */
[----:B------:R-:W3:Y:S01]  /*62e0*/  S2R R24, SR_CTAID.X ;  /* 0x0000000000187919 */ /* 0x000ee20000002500 */
[----:B------:R-:W-:Y:S02]  /*62f0*/  IMAD.MOV.U32 R8, RZ, RZ, R16 ;  /* 0x000000ffff087224 */ /* 0x000fe400078e0010 */
[----:B------:R-:W-:-:S04]  /*6300*/  IMAD.MOV.U32 R9, RZ, RZ, R17 ;  /* 0x000000ffff097224 */ /* 0x000fc800078e0011 */
[----:B------:R-:W4:Y:S08]  /*6310*/  LDC R12, c[0x0][0x8d8] ;  /* 0x00023600ff0c7b82 */ /* 0x000f300000000800 */
[----:B------:R-:W1:Y:S01]  /*6320*/  LDC.64 R20, c[0x0][0x8c8] ;  /* 0x00023200ff147b82 */ /* 0x000e620000000a00 */
[----:B--2---:R-:W-:-:S04]  /*6330*/  ISETP.NE.U32.AND P0, PT, R10, RZ, PT ;  /* 0x000000ff0a00720c */ /* 0x004fc80003f05070 */
[----:B------:R-:W-:-:S13]  /*6340*/  ISETP.NE.AND.EX P0, PT, R11, RZ, PT, P0 ;  /* 0x000000ff0b00720c */ /* 0x000fda0003f05300 */
[----:B-1-34-:R-:W-:Y:S05]  /*6350*/  @!P0 BRA `(.L_x_98) ;  /* 0x0000000000288947 */ /* 0x01afea0003800000 */
        /* <DEDUP_REMOVED lines=10> */
.L_x_98:
[----:B------:R-:W1:Y:S01]  /*6400*/  S2R R25, SR_CTAID.Y ;  /* 0x0000000000197919 */ /* 0x000e620000002600 */
[-CC-:B------:R-:W-:Y:S01]  /*6410*/  SHF.R.U64 R32, R8, R12.reuse, R9.reuse ;  /* 0x0000000c08207219 */ /* 0x180fe20000001209 */
[----:B------:R-:W2:Y:S01]  /*6420*/  LDC.64 R14, c[0x0][0x8e8] ;  /* 0x00023a00ff0e7b82 */ /* 0x000ea20000000a00 */
[----:B------:R-:W-:Y:S01]  /*6430*/  SHF.R.U32.HI R3, RZ, R12, R9 ;  /* 0x0000000cff037219 */ /* 0x000fe20000011609 */
[----:B------:R-:W-:Y:S01]  /*6440*/  ULDC UR4, c[0x0][0x150] ;  /* 0x0000540000047ab9 */ /* 0x000fe20000000800 */
[----:B------:R-:W-:Y:S02]  /*6450*/  IADD3 R7, P0, RZ, -R32, RZ ;  /* 0x80000020ff077210 */ /* 0x000fe40007f1e0ff */
[----:B------:R-:W-:-:S03]  /*6460*/  I2FP.F32.U32 R9, R24 ;  /* 0x0000001800097245 */ /* 0x000fc60000201000 */
[----:B------:R-:W3:Y:S01]  /*6470*/  LDC R8, c[0x0][0x8c0] ;  /* 0x00023000ff087b82 */ /* 0x000ee20000000800 */
[----:B------:R-:W-:Y:S02]  /*6480*/  IMAD.X R3, RZ, RZ, ~R3, P0 ;  /* 0x000000ffff037224 */ /* 0x000fe400000e0e03 */
[----:B------:R-:W-:Y:S01]  /*6490*/  FMUL R9, R9, UR4 ;  /* 0x0000000409097c20 */ /* 0x000fe20008400000 */
[----:B------:R-:W-:Y:S01]  /*64a0*/  IMAD.WIDE.U32 R4, R7, R20, R16 ;  /* 0x0000001407047225 */ /* 0x000fe200078e0010 */
[----:B------:R-:W-:-:S03]  /*64b0*/  ULDC UR4, c[0x0][0x154] ;  /* 0x0000550000047ab9 */ /* 0x000fc60000000800 */
[----:B------:R-:W-:Y:S01]  /*64c0*/  IMAD R6, R3, R20, RZ ;  /* 0x0000001403067224 */ /* 0x000fe200078e02ff */
[----:B------:R-:W4:Y:S01]  /*64d0*/  LDC R11, c[0x0][0x900] ;  /* 0x00024000ff0b7b82 */ /* 0x000f220000000800 */
[----:B------:R-:W5:Y:S02]  /*64e0*/  F2I.U32.TRUNC.NTZ R9, R9 ;  /* 0x0000000900097305 */ /* 0x000f64000020f000 */
[----:B------:R-:W-:-:S04]  /*64f0*/  IMAD R3, R7, R21, R6 ;  /* 0x0000001507037224 */ /* 0x000fc800078e0206 */
[----:B------:R-:W-:Y:S01]  /*6500*/  IMAD.IADD R3, R5, 0x1, R3 ;  /* 0x0000000105037824 */ /* 0x000fe200078e0203 */
[----:B------:R-:W4:Y:S01]  /*6510*/  LDC R20, c[0x0][0x8b0] ;  /* 0x00022c00ff147b82 */ /* 0x000f220000000800 */
[----:B--2---:R-:W-:-:S04]  /*6520*/  ISETP.NE.U32.AND P0, PT, R14, RZ, PT ;  /* 0x000000ff0e00720c */ /* 0x004fc80003f05070 */
[----:B------:R-:W-:-:S03]  /*6530*/  ISETP.NE.AND.EX P0, PT, R15, RZ, PT, P0 ;  /* 0x000000ff0f00720c */ /* 0x000fc60003f05300 */
[----:B------:R-:W2:Y:S01]  /*6540*/  LDC R7, c[0x0][0x144] ;  /* 0x00005100ff077b82 */ /* 0x000ea20000000800 */
[-C--:B---3--:R-:W-:Y:S01]  /*6550*/  SHF.R.U64 R12, R4, R8.reuse, R3 ;  /* 0x00000008040c7219 */ /* 0x088fe20000001203 */
[----:B-----5:R-:W-:Y:S01]  /*6560*/  IMAD.MOV R9, RZ, RZ, -R9 ;  /* 0x000000ffff097224 */ /* 0x020fe200078e0a09 */
[----:B-1----:R-:W-:Y:S02]  /*6570*/  I2FP.F32.U32 R4, R25 ;  /* 0x0000001900047245 */ /* 0x002fe40000201000 */
[----:B------:R-:W-:-:S03]  /*6580*/  SHF.R.U32.HI R3, RZ, R8, R3 ;  /* 0x00000008ff037219 */ /* 0x000fc60000011603 */
[----:B------:R-:W1:Y:S01]  /*6590*/  LDC R26, c[0x0][0x148] ;  /* 0x00005200ff1a7b82 */ /* 0x000e620000000800 */
[----:B------:R-:W-:Y:S01]  /*65a0*/  FMUL R6, R4, UR4 ;  /* 0x0000000404067c20 */ /* 0x000fe20008400000 */
[----:B------:R-:W-:Y:S02]  /*65b0*/  MOV R4, 0xffffffff ;  /* 0xffffffff00047802 */ /* 0x000fe40000000f00 */
[-C--:B----4-:R-:W-:Y:S02]  /*65c0*/  SHF.L.U32 R30, R0, R11.reuse, RZ ;  /* 0x0000000b001e7219 */ /* 0x090fe400000006ff */
[----:B------:R-:W-:Y:S02]  /*65d0*/  SHF.L.U32 R4, R4, R11, RZ ;  /* 0x0000000b04047219 */ /* 0x000fe400000006ff */
[----:B------:R-:W3:Y:S01]  /*65e0*/  LDC R21, c[0x0][0x8a8] ;  /* 0x00022a00ff157b82 */ /* 0x000ee20000000800 */
[-CC-:B------:R-:W-:Y:S02]  /*65f0*/  SHF.R.U64 R10, R12, R20.reuse, R3.reuse ;  /* 0x000000140c0a7219 */ /* 0x180fe40000001203 */
[----:B------:R-:W-:-:S02]  /*6600*/  SHF.R.U32.HI R3, RZ, R20, R3 ;  /* 0x00000014ff037219 */ /* 0x000fc40000011603 */
[----:B------:R4:W1:Y:S01]  /*6610*/  F2I.U32.TRUNC.NTZ R20, R6 ;  /* 0x0000000600147305 */ /* 0x000862000020f000 */
[----:B------:R-:W-:Y:S02]  /*6620*/  LOP3.LUT R27, RZ, R4, RZ, 0x33, !PT ;  /* 0x00000004ff1b7212 */ /* 0x000fe400078e33ff */
[----:B------:R-:W1:Y:S01]  /*6630*/  LDC R28, c[0x0][0x8f0] ;  /* 0x00023c00ff1c7b82 */ /* 0x000e620000000800 */
[--C-:B------:R-:W-:Y:S01]  /*6640*/  SHF.R.U64 R13, R10, R11, R3.reuse ;  /* 0x0000000b0a0d7219 */ /* 0x100fe20000001203 */
[----:B--2---:R-:W-:Y:S01]  /*6650*/  IMAD R24, R7, R9, R24 ;  /* 0x0000000907187224 */ /* 0x004fe200078e0218 */
[----:B------:R-:W-:-:S03]  /*6660*/  SHF.R.U32.HI R5, RZ, R11, R3 ;  /* 0x0000000bff057219 */ /* 0x000fc60000011603 */
[----:B------:R-:W-:Y:S02]  /*6670*/  IMAD.MOV.U32 R4, RZ, RZ, R13 ;  /* 0x000000ffff047224 */ /* 0x000fe400078e000d */
[----:B------:R-:W2:Y:S08]  /*6680*/  LDC R29, c[0x0][0x8e0] ;  /* 0x00023800ff1d7b82 */ /* 0x000eb00000000800 */
[----:B------:R-:W1:Y:S01]  /*6690*/  LDC R31, c[0x0][0x8b8] ;  /* 0x00022e00ff1f7b82 */ /* 0x000e620000000800 */
[----:B----4-:R-:W-:Y:S05]  /*66a0*/  @!P0 BRA `(.L_x_99) ;  /* 0x0000000000288947 */ /* 0x010fea0003800000 */
[----:B------:R-:W4:Y:S02]  /*66b0*/  LDC R0, c[0x0][0x8f4] ;  /* 0x00023d00ff007b82 */ /* 0x000f240000000800 */
[----:B----4-:R-:W-:-:S05]  /*66c0*/  IADD3 R3, P0, R13, R0, RZ ;  /* 0x000000000d037210 */ /* 0x010fca0007f1e0ff */
[----:B------:R-:W-:-:S04]  /*66d0*/  IMAD.X R11, RZ, RZ, R5, P0 ;  /* 0x000000ffff0b7224 */ /* 0x000fc800000e0605 */
[----:B------:R-:W-:-:S04]  /*66e0*/  IMAD.WIDE.U32 R4, R11, R14, RZ ;  /* 0x0000000e0b047225 */ /* 0x000fc800078e00ff */
[----:B------:R-:W-:-:S04]  /*66f0*/  IMAD.WIDE.U32 R6, P0, R3, R15, R4 ;  /* 0x0000000f03067225 */ /* 0x000fc80007800004 */
[----:B------:R-:W-:-:S04]  /*6700*/  IMAD.WIDE.U32 R4, R3, R14, RZ ;  /* 0x0000000e03047225 */ /* 0x000fc800078e00ff */
[----:B------:R-:W-:Y:S01]  /*6710*/  IMAD.X R9, RZ, RZ, RZ, P0 ;  /* 0x000000ffff097224 */ /* 0x000fe200000e06ff */
[----:B------:R-:W-:Y:S01]  /*6720*/  IADD3 RZ, P0, R5, R6, RZ ;  /* 0x0000000605ff7210 */ /* 0x000fe20007f1e0ff */
[----:B------:R-:W-:-:S04]  /*6730*/  IMAD.MOV.U32 R8, RZ, RZ, R7 ;  /* 0x000000ffff087224 */ /* 0x000fc800078e0007 */
[----:B------:R-:W-:-:S08]  /*6740*/  IMAD.WIDE.U32.X R4, R11, R15, R8, P0 ;  /* 0x0000000f0b047225 */ /* 0x000fd000000e0408 */
.L_x_99:
[----:B------:R-:W-:Y:S01]  /*6750*/  ISETP.NE.AND P0, PT, R2, 0x1, PT ;  /* 0x000000010200780c */ /* 0x000fe20003f05270 */
[----:B-1----:R-:W-:Y:S01]  /*6760*/  IMAD.MOV R20, RZ, RZ, -R20 ;  /* 0x000000ffff147224 */ /* 0x002fe200078e0a14 */
[----:B------:R-:W-:Y:S02]  /*6770*/  SHF.R.U64 R0, R4, R28, R5 ;  /* 0x0000001c04007219 */ /* 0x000fe40000001205 */
[----:B------:R-:W-:Y:S02]  /*6780*/  LOP3.LUT R3, R10, R27, RZ, 0xc0, !PT ;  /* 0x0000001b0a037212 */ /* 0x000fe400078ec0ff */
[----:B---3--:R-:W-:Y:S01]  /*6790*/  IADD3 R5, R21, -0x1, RZ ;  /* 0xffffffff15057810 */ /* 0x008fe20007ffe0ff */
[----:B------:R-:W-:Y:S01]  /*67a0*/  IMAD.MOV R4, RZ, RZ, -R0 ;  /* 0x000000ffff047224 */ /* 0x000fe200078e0a00 */
[----:B------:R-:W-:Y:S01]  /*67b0*/  R2UR UR47, R32 ;  /* 0x00000000202f72ca */ /* 0x000fe200000e0000 */
[----:B------:R-:W-:Y:S01]  /*67c0*/  IMAD R3, R30, R0, R3 ;  /* 0x000000001e037224 */ /* 0x000fe200078e0203 */
[----:B------:R-:W-:Y:S01]  /*67d0*/  LOP3.LUT R5, R12, R5, RZ, 0xc0, !PT ;  /* 0x000000050c057212 */ /* 0x000fe200078ec0ff */
[----:B--2---:R-:W-:-:S02]  /*67e0*/  IMAD R0, R4, R29, R13 ;  /* 0x0000001d04007224 */ /* 0x004fc400078e020d */
[----:B------:R-:W-:Y:S02]  /*67f0*/  @P0 IMAD R24, R26, R20, R25 ;  /* 0x000000141a180224 */ /* 0x000fe400078e0219 */
[----:B------:R-:W-:Y:S02]  /*6800*/  IMAD R0, R0, R21, R5 ;  /* 0x0000001500007224 */ /* 0x000fe400078e0205 */
[----:B------:R-:W-:Y:S02]  /*6810*/  IMAD R3, R3, R31, R24 ;  /* 0x0000001f03037224 */ /* 0x000fe400078e0218 */
[----:B------:R-:W-:-:S03]  /*6820*/  IMAD.MOV.U32 R4, RZ, RZ, 0x1 ;  /* 0x00000001ff047424 */ /* 0x000fc600078e00ff */
[----:B------:R-:W-:Y:S02]  /*6830*/  SEL R7, R0, R3, !P0 ;  /* 0x0000000300077207 */ /* 0x000fe40004000000 */
[----:B------:R-:W-:-:S07]  /*6840*/  SEL R3, R3, R0, !P0 ;  /* 0x0000000003037207 */ /* 0x000fce0004000000 */
.L_x_97:
[----:B------:R-:W-:Y:S01]  /*6850*/  LOP3.LUT P0, RZ, R4, 0xff, RZ, 0xc0, !PT ;  /* 0x000000ff04ff7812 */ /* 0x000fe2000780c0ff */
[----:B------:R-:W-:-:S04]  /*6860*/  UIMAD.WIDE.U32 UR4, UR52, -0x33333333, URZ ;  /* 0xcccccccd340478a5 */ /* 0x000fc8000f8e003f */
[----:B------:R-:W-:-:S04]  /*6870*/  USHF.R.U32.HI UR4, URZ, 0x3, UR5 ;  /* 0x000000033f047899 */ /* 0x000fc80008011605 */
[----:B------:R-:W-:-:S04]  /*6880*/  UIMAD UR4, UR4, -0xa, UR52 ;  /* 0xfffffff6040478a4 */ /* 0x000fc8000f8e0234 */
[----:B------:R-:W-:Y:S08]  /*6890*/  @P0 BRA `(.L_x_100) ;  /* 0xffffffac00ac0947 */ /* 0x000ff0000383ffff */
[----:B------:R-:W-:-:S04]  /*68a0*/  DEPBAR.LE SB0, 0x0 ;  /* 0x000080000000791a */ /* 0x000fc80000000000 */
[----:B------:R-:W-:Y:S05]  /*68b0*/  EXIT ;  /* 0x000000000000794d */ /* 0x000fea0003800000 */
.L_x_12:
[----:B------:R-:W-:Y:S01]  /*68c0*/  ULDC.64 UR4, c[0x0][0x8f8] ;  /* 0x00023e0000047ab9 */ /* 0x000fe20000000a00 */
[----:B------:R-:W-:Y:S01]  /*68d0*/  PRMT R12, RZ, 0x7610, R12 ;  /* 0x00007610ff0c7816 */ /* 0x000fe2000000000c */
[----:B------:R-:W-:Y:S01]  /*68e0*/  IMAD.MOV.U32 R20, RZ, RZ, -0x1 ;  /* 0xffffffffff147424 */ /* 0x000fe200078e00ff */
[----:B------:R-:W-:Y:S01]  /*68f0*/  ISETP.GE.U32.AND P0, PT, R16, UR4, PT ;  /* 0x0000000410007c0c */ /* 0x000fe2000bf06070 */
[----:B------:R-:W-:Y:S02]  /*6900*/  IMAD.MOV.U32 R7, RZ, RZ, -0x1 ;  /* 0xffffffffff077424 */ /* 0x000fe400078e00ff */
[----:B------:R-:W-:Y:S01]  /*6910*/  IMAD.MOV.U32 R13, RZ, RZ, -0x1 ;  /* 0xffffffffff0d7424 */ /* 0x000fe200078e00ff */
[----:B------:R-:W-:-:S13]  /*6920*/  ISETP.GE.U32.AND.EX P0, PT, R17, UR5, PT, P0 ;  /* 0x0000000511007c0c */ /* 0x000fda000bf06100 */
[----:B------:R-:W-:Y:S05]  /*6930*/  @P0 BRA `(.L_x_101) ;  /* 0x0000000400240947 */ /* 0x000fea0003800000 */
[----:B------:R-:W2:Y:S01]  /*6940*/  LDC.64 R22, c[0x0][0x8d0] ;  /* 0x00023400ff167b82 */ /* 0x000ea20000000a00 */
[----:B------:R-:W-:Y:S01]  /*6950*/  MOV R20, R16 ;  /* 0x0000001000147202 */ /* 0x000fe20000000f00 */
[----:B------:R-:W-:-:S06]  /*6960*/  IMAD.MOV.U32 R21, RZ, RZ, R17 ;  /* 0x000000ffff157224 */ /* 0x000fcc00078e0011 */
[----:B------:R-:W3:Y:S08]  /*6970*/  LDC R26, c[0x0][0x8d8] ;  /* 0x00023600ff1a7b82 */ /* 0x000ef00000000800 */
[----:B------:R-:W4:Y:S01]  /*6980*/  LDC.64 R28, c[0x0][0x8c8] ;  /* 0x00023200ff1c7b82 */ /* 0x000f220000000a00 */
[----:B--2---:R-:W-:-:S04]  /*6990*/  ISETP.NE.U32.AND P0, PT, R22, RZ, PT ;  /* 0x000000ff1600720c */ /* 0x004fc80003f05070 */
[----:B------:R-:W-:-:S13]  /*69a0*/  ISETP.NE.AND.EX P0, PT, R23, RZ, PT, P0 ;  /* 0x000000ff1700720c */ /* 0x000fda0003f05300 */
[----:B---34-:R-:W-:Y:S05]  /*69b0*/  @!P0 BRA `(.L_x_102) ;  /* 0x0000000000288947 */ /* 0x018fea0003800000 */
[----:B------:R-:W2:Y:S02]  /*69c0*/  LDC R7, c[0x0][0x8dc] ;  /* 0x00023700ff077b82 */ /* 0x000ea40000000800 */
[----:B--2---:R-:W-:-:S05]  /*69d0*/  IADD3 R7, P0, R16, R7, RZ ;  /* 0x0000000710077210 */ /* 0x004fca0007f1e0ff */
        /* <DEDUP_REMOVED lines=8> */
.L_x_102:
[----:B------:R-:W2:Y:S01]  /*6a60*/  LDC.64 R32, c[0x0][0x8e8] ;  /* 0x00023a00ff207b82 */ /* 0x000ea20000000a00 */
[-CC-:B------:R-:W-:Y:S01]  /*6a70*/  SHF.R.U64 R25, R20, R26.reuse, R21.reuse ;  /* 0x0000001a14197219 */ /* 0x180fe20000001215 */
[----:B------:R-:W-:Y:S01]  /*6a80*/  ULDC UR4, c[0x0][0x900] ;  /* 0x0002400000047ab9 */ /* 0x000fe20000000800 */
[----:B------:R-:W-:Y:S02]  /*6a90*/  SHF.R.U32.HI R7, RZ, R26, R21 ;  /* 0x0000001aff077219 */ /* 0x000fe40000011615 */
[----:B------:R-:W-:-:S03]  /*6aa0*/  IADD3 R15, P0, RZ, -R25, RZ ;  /* 0x80000019ff0f7210 */ /* 0x000fc60007f1e0ff */
[----:B------:R-:W3:Y:S02]  /*6ab0*/  LDC R20, c[0x0][0x8c0] ;  /* 0x00023000ff147b82 */ /* 0x000ee40000000800 */
[----:B------:R-:W-:Y:S02]  /*6ac0*/  IMAD.X R7, RZ, RZ, ~R7, P0 ;  /* 0x000000ffff077224 */ /* 0x000fe400000e0e07 */
[----:B------:R-:W-:-:S04]  /*6ad0*/  IMAD.WIDE.U32 R12, R15, R28, R16 ;  /* 0x0000001c0f0c7225 */ /* 0x000fc800078e0010 */
[----:B------:R-:W4:Y:S01]  /*6ae0*/  LDC R30, c[0x0][0x8b0] ;  /* 0x00022c00ff1e7b82 */ /* 0x000f220000000800 */
[----:B------:R-:W-:-:S04]  /*6af0*/  IMAD R14, R7, R28, RZ ;  /* 0x0000001c070e7224 */ /* 0x000fc800078e02ff */
[----:B------:R-:W-:-:S03]  /*6b00*/  IMAD R7, R15, R29, R14 ;  /* 0x0000001d0f077224 */ /* 0x000fc600078e020e */
[----:B------:R-:W1:Y:S01]  /*6b10*/  LDC R27, c[0x0][0x8a8] ;  /* 0x00022a00ff1b7b82 */ /* 0x000e620000000800 */
[----:B--2---:R-:W-:Y:S02]  /*6b20*/  ISETP.NE.U32.AND P0, PT, R32, RZ, PT ;  /* 0x000000ff2000720c */ /* 0x004fe40003f05070 */
[----:B------:R-:W-:Y:S02]  /*6b30*/  IADD3 R7, R13, R7, RZ ;  /* 0x000000070d077210 */ /* 0x000fe40007ffe0ff */
[----:B------:R-:W-:-:S03]  /*6b40*/  ISETP.NE.AND.EX P0, PT, R33, RZ, PT, P0 ;  /* 0x000000ff2100720c */ /* 0x000fc60003f05300 */
[----:B------:R-:W2:Y:S01]  /*6b50*/  LDC R29, c[0x0][0x8f0] ;  /* 0x00023c00ff1d7b82 */ /* 0x000ea20000000800 */
[-CC-:B---3--:R-:W-:Y:S01]  /*6b60*/  SHF.R.U64 R22, R12, R20.reuse, R7.reuse ;  /* 0x000000140c167219 */ /* 0x188fe20000001207 */
[----:B------:R-:W-:Y:S01]  /*6b70*/  IMAD.MOV.U32 R12, RZ, RZ, -0x1 ;  /* 0xffffffffff0c7424 */ /* 0x000fe200078e00ff */
[----:B------:R-:W-:-:S04]  /*6b80*/  SHF.R.U32.HI R7, RZ, R20, R7 ;  /* 0x00000014ff077219 */ /* 0x000fc80000011607 */
[----:B------:R-:W-:Y:S01]  /*6b90*/  SHF.L.U32 R12, R12, UR4, RZ ;  /* 0x000000040c0c7c19 */ /* 0x000fe200080006ff */
[----:B------:R-:W3:Y:S01]  /*6ba0*/  LDC R31, c[0x0][0x8e0] ;  /* 0x00023800ff1f7b82 */ /* 0x000ee20000000800 */
[-CC-:B----4-:R-:W-:Y:S02]  /*6bb0*/  SHF.R.U64 R26, R22, R30.reuse, R7.reuse ;  /* 0x0000001e161a7219 */ /* 0x190fe40000001207 */
[----:B------:R-:W-:Y:S02]  /*6bc0*/  SHF.R.U32.HI R7, RZ, R30, R7 ;  /* 0x0000001eff077219 */ /* 0x000fe40000011607 */
[----:B------:R-:W-:Y:S02]  /*6bd0*/  LOP3.LUT R35, RZ, R12, RZ, 0x33, !PT ;  /* 0x0000000cff237212 */ /* 0x000fe400078e33ff */
[--C-:B------:R-:W-:Y:S01]  /*6be0*/  SHF.R.U64 R28, R26, UR4, R7.reuse ;  /* 0x000000041a1c7c19 */ /* 0x100fe20008001207 */
[----:B------:R-:W4:Y:S01]  /*6bf0*/  LDC R34, c[0x0][0x8b8] ;  /* 0x00022e00ff227b82 */ /* 0x000f220000000800 */
[----:B------:R-:W-:-:S03]  /*6c00*/  SHF.R.U32.HI R13, RZ, UR4, R7 ;  /* 0x00000004ff0d7c19 */ /* 0x000fc60008011607 */
[----:B------:R-:W-:Y:S01]  /*6c10*/  IMAD.MOV.U32 R12, RZ, RZ, R28 ;  /* 0x000000ffff0c7224 */ /* 0x000fe200078e001c */
[----:B-1----:R-:W-:Y:S06]  /*6c20*/  @!P0 BRA `(.L_x_103) ;  /* 0x0000000000288947 */ /* 0x002fec0003800000 */
[----:B------:R-:W1:Y:S02]  /*6c30*/  LDC R7, c[0x0][0x8f4] ;  /* 0x00023d00ff077b82 */ /* 0x000e640000000800 */
[----:B-1----:R-:W-:-:S05]  /*6c40*/  IADD3 R7, P0, R28, R7, RZ ;  /* 0x000000071c077210 */ /* 0x002fca0007f1e0ff */
        /* <DEDUP_REMOVED lines=8> */
.L_x_103:
[----:B------:R-:W-:Y:S01]  /*6cd0*/  ISETP.NE.AND P0, PT, R2, 0x1, PT ;  /* 0x000000010200780c */ /* 0x000fe20003f05270 */
[----:B------:R-:W-:Y:S01]  /*6ce0*/  USHF.L.U32 UR4, UR37, UR4, URZ ;  /* 0x0000000425047299 */ /* 0x000fe2000800063f */
[----:B--2---:R-:W-:Y:S02]  /*6cf0*/  SHF.R.U64 R12, R12, R29, R13 ;  /* 0x0000001d0c0c7219 */ /* 0x004fe4000000120d */
[----:B------:R-:W-:Y:S02]  /*6d00*/  LOP3.LUT R7, R26, R35, RZ, 0xc0, !PT ;  /* 0x000000231a077212 */ /* 0x000fe400078ec0ff */
[----:B------:R-:W-:Y:S01]  /*6d10*/  IADD3 R15, R27, -0x1, RZ ;  /* 0xffffffff1b0f7810 */ /* 0x000fe20007ffe0ff */
[----:B------:R-:W-:Y:S02]  /*6d20*/  IMAD.MOV R13, RZ, RZ, -R12 ;  /* 0x000000ffff0d7224 */ /* 0x000fe400078e0a0c */
[----:B------:R-:W-:Y:S01]  /*6d30*/  IMAD R9, R12, UR4, R7 ;  /* 0x000000040c097c24 */ /* 0x000fe2000f8e0207 */
[----:B------:R-:W-:Y:S01]  /*6d40*/  LOP3.LUT R22, R22, R15, RZ, 0xc0, !PT ;  /* 0x0000000f16167212 */ /* 0x000fe200078ec0ff */
[----:B---3--:R-:W-:-:S02]  /*6d50*/  IMAD R7, R13, R31, R28 ;  /* 0x0000001f0d077224 */ /* 0x008fc400078e021c */
[----:B------:R-:W-:Y:S02]  /*6d60*/  @P0 IMAD R10, R11, R24, R8 ;  /* 0x000000180b0a0224 */ /* 0x000fe400078e0208 */
[----:B------:R-:W-:Y:S02]  /*6d70*/  IMAD.MOV.U32 R12, RZ, RZ, 0x1 ;  /* 0x00000001ff0c7424 */ /* 0x000fe400078e00ff */
[----:B----4-:R-:W-:Y:S02]  /*6d80*/  IMAD R10, R9, R34, R10 ;  /* 0x00000022090a7224 */ /* 0x010fe400078e020a */
[----:B------:R-:W-:Y:S02]  /*6d90*/  IMAD R9, R7, R27, R22 ;  /* 0x0000001b07097224 */ /* 0x000fe400078e0216 */
[----:B------:R-:W-:-:S03]  /*6da0*/  IMAD.MOV.U32 R13, RZ, RZ, R25 ;  /* 0x000000ffff0d7224 */ /* 0x000fc600078e0019 */
[----:B------:R-:W-:Y:S02]  /*6db0*/  SEL R7, R9, R10, !P0 ;  /* 0x0000000a09077207 */ /* 0x000fe40004000000 */
[----:B------:R-:W-:-:S07]  /*6dc0*/  SEL R20, R10, R9, !P0 ;  /* 0x000000090a147207 */ /* 0x000fce0004000000 */
.L_x_101:
[----:B------:R-:W-:-:S08]  /*6dd0*/  NOP ;  /* 0x0000000000007918 */ /* 0x000fd00000000000 */
[----:B------:R-:W2:-:S00]  /*6de0*/  USETMAXREG.DEALLOC.CTAPOOL 0x28 ;  /* 0x00000028000079c8 */ /* 0x000e8000080e0500 */
[----:B--2---:R-:W-:-:S13]  /*6df0*/  ISETP.NE.AND P0, PT, R3, 0x1, PT ;  /* 0x000000010300780c */ /* 0x004fda0003f05270 */
[----:B-1----:R-:W-:Y:S05]  /*6e00*/  @!P0 EXIT ;  /* 0x000000000000894d */ /* 0x002fea0003800000 */
[----:B------:R-:W-:Y:S05]  /*6e10*/  @!P4 BRA `(.L_x_104) ;  /* 0x0000001000b0c947 */ /* 0x000fea0003800000 */
[----:B------:R-:W-:-:S04]  /*6e20*/  PRMT R6, R6, 0x9910, RZ ;  /* 0x0000991006067816 */ /* 0x000fc800000000ff */
[----:B------:R-:W-:-:S04]  /*6e30*/  ISETP.NE.AND P0, PT, R6, RZ, PT ;  /* 0x000000ff0600720c */ /* 0x000fc80003f05270 */
[----:B------:R-:W-:-:S13]  /*6e40*/  ISETP.NE.OR P0, PT, R3, 0x2, !P0 ;  /* 0x000000020300780c */ /* 0x000fda0004705670 */
[----:B------:R-:W-:Y:S05]  /*6e50*/  @P0 EXIT ;  /* 0x000000000000094d */ /* 0x000fea0003800000 */
[----:B------:R-:W-:-:S13]  /*6e60*/  LOP3.LUT P1, RZ, R12, 0xff, RZ, 0xc0, !PT ;  /* 0x000000ff0cff7812 */ /* 0x000fda000782c0ff */
[----:B------:R-:W-:Y:S05]  /*6e70*/  @!P1 BRA `(.L_x_105) ;  /* 0x0000000000189947 */ /* 0x000fea0003800000 */
[----:B------:R-:W-:Y:S01]  /*6e80*/  UMOV UR4, 0x400 ;  /* 0x0000040000047882 */ /* 0x000fe20000000000 */
[----:B------:R-:W-:Y:S01]  /*6e90*/  IMAD.MOV.U32 R3, RZ, RZ, RZ ;  /* 0x000000ffff037224 */ /* 0x000fe200078e00ff */
[----:B------:R-:W-:-:S04]  /*6ea0*/  ULEA UR4, UR36, UR4, 0x18 ;  /* 0x0000000424047291 */ /* 0x000fc8000f8ec03f */
[----:B------:R-:W-:-:S05]  /*6eb0*/  SHF.L.U32 R3, R3, 0x1f, RZ ;  /* 0x0000001f03037819 */ /* 0x000fca00000006ff */
[----:B------:R-:W1:Y:S02]  /*6ec0*/  SYNCS.PHASECHK.TRANS64.TRYWAIT P0, [UR4+0xe8], R3 ;  /* 0x0000e803ff0075a7 */ /* 0x000e640008000144 */
[----:B-1----:R-:W-:Y:S05]  /*6ed0*/  @!P0 BRA `(.L_x_106) ;  /* 0x0000002400c08947 */ /* 0x002fea0003800000 */
.L_x_105:
[----:B------:R-:W-:Y:S01]  /*6ee0*/  PRMT R10, RZ, 0x7610, R10 ;  /* 0x00007610ff0a7816 */ /* 0x000fe2000000000a */
[----:B------:R-:W-:Y:S06]  /*6ef0*/  @P2 BRA `(.L_x_107) ;  /* 0x0000000000242947 */ /* 0x000fec0003800000 */
[----:B------:R-:W-:Y:S02]  /*6f00*/  ULDC.64 UR4, c[0x0][0x588] ;  /* 0x0001620000047ab9 */ /* 0x000fe40000000a00 */
[----:B------:R-:W-:-:S04]  /*6f10*/  ISETP.NE.U32.AND P0, PT, RZ, UR4, PT ;  /* 0x00000004ff007c0c */ /* 0x000fc8000bf05070 */
[----:B------:R-:W-:-:S13]  /*6f20*/  ISETP.NE.AND.EX P0, PT, RZ, UR5, PT, P0 ;  /* 0x00000005ff007c0c */ /* 0x000fda000bf05300 */
[----:B------:R-:W-:Y:S05]  /*6f30*/  @!P0 BRA `(.L_x_108) ;  /* 0x00000000000c8947 */ /* 0x000fea0003800000 */
[----:B------:R2:W5:Y:S01]  /*6f40*/  LDG.E R12, desc[UR42][R4.64] ;  /* 0x0000002a040c7981 */ /* 0x000562000c1e1900 */
[----:B------:R-:W-:Y:S01]  /*6f50*/  IMAD.MOV.U32 R10, RZ, RZ, 0x1 ;  /* 0x00000001ff0a7424 */ /* 0x000fe200078e00ff */
[----:B------:R-:W-:Y:S06]  /*6f60*/  BRA `(.L_x_107) ;  /* 0x0000000000087947 */ /* 0x000fec0003800000 */
.L_x_108:
[----:B------:R-:W3:Y:S01]  /*6f70*/  LDC R12, c[0x0][0x580] ;  /* 0x00016000ff0c7b82 */ /* 0x000ee20000000800 */
[----:B------:R-:W-:-:S07]  /*6f80*/  MOV R10, 0x1 ;  /* 0x00000001000a7802 */ /* 0x000fce0000000f00 */
.L_x_107:
[----:B-1----:R-:W-:Y:S01]  /*6f90*/  IMAD.MOV.U32 R3, RZ, RZ, 0x1 ;  /* 0x00000001ff037424 */ /* 0x002fe200078e00ff */
[----:B------:R-:W-:Y:S06]  /*6fa0*/  @!P1 BRA `(.L_x_109) ;  /* 0x0000000c00d49947 */ /* 0x000fec0003800000 */
[----:B------:R-:W1:Y:S01]  /*6fb0*/  LDC R8, c[0x0][0x8a8] ;  /* 0x00022a00ff087b82 */ /* 0x000e620000000800 */
[----:B------:R-:W-:Y:S01]  /*6fc0*/  IMAD.MOV.U32 R3, RZ, RZ, -0x1 ;  /* 0xffffffffff037424 */ /* 0x000fe200078e00ff */
[----:B------:R-:W-:Y:S01]  /*6fd0*/  ULDC UR4, c[0x0][0x900] ;  /* 0x0002400000047ab9 */ /* 0x000fe20000000800 */
[----:B------:R-:W-:Y:S01]  /*6fe0*/  LOP3.LUT R11, R0, 0x2, RZ, 0xfc, !PT ;  /* 0x00000002000b7812 */ /* 0x000fe200078efcff */
[----:B------:R-:W-:Y:S01]  /*6ff0*/  ULDC.64 UR6, c[0x0][0x198] ;  /* 0x0000660000067ab9 */ /* 0x000fe20000000a00 */
[----:B------:R-:W-:Y:S02]  /*7000*/  USHF.L.U32 UR13, UR37, UR4, URZ ;  /* 0x00000004250d7299 */ /* 0x000fe4000800063f */
[----:B------:R-:W-:Y:S01]  /*7010*/  SHF.L.U32 R9, R3, UR4, RZ ;  /* 0x0000000403097c19 */ /* 0x000fe200080006ff */
[----:B------:R-:W-:Y:S01]  /*7020*/  IMAD.MOV.U32 R3, RZ, RZ, 0x1 ;  /* 0x00000001ff037424 */ /* 0x000fe200078e00ff */
[----:B------:R-:W-:Y:S01]  /*7030*/  ULDC.64 UR14, c[0x0][0x588] ;  /* 0x00016200000e7ab9 */ /* 0x000fe20000000a00 */
[----:B------:R-:W-:Y:S01]  /*7040*/  ULDC.64 UR22, c[0x0][0x8f8] ;  /* 0x00023e0000167ab9 */ /* 0x000fe20000000a00 */
[----:B------:R-:W-:Y:S01]  /*7050*/  LOP3.LUT R9, RZ, R9, RZ, 0x33, !PT ;  /* 0x00000009ff097212 */ /* 0x000fe200078e33ff */
[----:B------:R-:W-:Y:S01]  /*7060*/  ULDC.64 UR24, c[0x0][0x590] ;  /* 0x0001640000187ab9 */ /* 0x000fe20000000a00 */
[----:B-1----:R-:W-:-:S07]  /*7070*/  VIADD R8, R8, 0xffffffff ;  /* 0xffffffff08087836 */ /* 0x002fce0000000000 */
.L_x_141:
[----:B------:R-:W-:Y:S02]  /*7080*/  ISETP.NE.U32.AND P0, PT, RZ, UR24, PT ;  /* 0x00000018ff007c0c */ /* 0x000fe4000bf05070 */
[----:B------:R-:W-:Y:S02]  /*7090*/  R2UR UR11, R20 ;  /* 0x00000000140b72ca */ /* 0x000fe400000e0000 */
[----:B------:R-:W-:Y:S02]  /*70a0*/  R2UR UR10, R7 ;  /* 0x00000000070a72ca */ /* 0x000fe400000e0000 */
[----:B------:R-:W-:-:S09]  /*70b0*/  ISETP.NE.AND.EX P0, PT, RZ, UR25, PT, P0 ;  /* 0x00000019ff007c0c */ /* 0x000fd2000bf05300 */
[----:B------:R-:W-:Y:S02]  /*70c0*/  USHF.L.U32 UR11, UR11, 0x8, URZ ;  /* 0x000000080b0b7899 */ /* 0x000fe4000800063f */
[----:B------:R-:W-:Y:S02]  /*70d0*/  USHF.L.U32 UR10, UR10, 0x6, URZ ;  /* 0x000000060a0a7899 */ /* 0x000fe4000800063f */
[----:B---34-:R-:W-:Y:S10]  /*70e0*/  @!P0 BRA `(.L_x_110) ;  /* 0x00000000002c8947 */ /* 0x018ff40003800000 */
[----:B------:R-:W-:-:S04]  /*70f0*/  ISETP.NE.U32.AND P1, PT, RZ, UR14, PT ;  /* 0x0000000eff007c0c */ /* 0x000fc8000bf25070 */
[----:B------:R-:W-:-:S13]  /*7100*/  ISETP.NE.AND.EX P1, PT, RZ, UR15, PT, P1 ;  /* 0x0000000fff007c0c */ /* 0x000fda000bf25310 */
[----:B------:R-:W-:Y:S05]  /*7110*/  @!P1 BRA `(.L_x_111) ;  /* 0x0000000000189947 */ /* 0x000fea0003800000 */
[----:B--2---:R-:W1:Y:S01]  /*7120*/  LDC.64 R4, c[0x0][0x588] ;  /* 0x00016200ff047b82 */ /* 0x004e620000000a00 */
[----:B------:R-:W-:-:S04]  /*7130*/  IMAD R7, R13, UR24, RZ ;  /* 0x000000180d077c24 */ /* 0x000fc8000f8e02ff */
[----:B-1----:R-:W-:-:S05]  /*7140*/  IMAD.WIDE R4, R7, 0x4, R4 ;  /* 0x0000000407047825 */ /* 0x002fca00078e0204 */
[----:B---3-5:R1:W5:Y:S01]  /*7150*/  LDG.E R12, desc[UR42][R4.64] ;  /* 0x0000002a040c7981 */ /* 0x028362000c1e1900 */
[----:B------:R-:W-:Y:S01]  /*7160*/  IMAD.MOV.U32 R10, RZ, RZ, 0x1 ;  /* 0x00000001ff0a7424 */ /* 0x000fe200078e00ff */
[----:B------:R-:W-:Y:S06]  /*7170*/  BRA `(.L_x_110) ;  /* 0x0000000000087947 */ /* 0x000fec0003800000 */
.L_x_111:
[----:B---3-5:R-:W4:Y:S01]  /*7180*/  LDC R12, c[0x0][0x580] ;  /* 0x00016000ff0c7b82 */ /* 0x028f220000000800 */
[----:B------:R-:W-:-:S07]  /*7190*/  MOV R10, 0x1 ;  /* 0x00000001000a7802 */ /* 0x000fce0000000f00 */
.L_x_110:
[----:B------:R-:W-:Y:S05]  /*71a0*/  @!P0 BRA `(.L_x_112) ;  /* 0x00000000001c8947 */ /* 0x000fea0003800000 */
[----:B------:R-:W-:-:S13]  /*71b0*/  LOP3.LUT P2, RZ, R10, 0xff, RZ, 0xc0, !PT ;  /* 0x000000ff0aff7812 */ /* 0x000fda000784c0ff */
[----:B-12---:R-:W1:Y:S02]  /*71c0*/  @!P2 LDC.64 R4, c[0x0][0x588] ;  /* 0x00016200ff04ab82 */ /* 0x006e640000000a00 */
[----:B-1----:R-:W-:-:S04]  /*71d0*/  @!P2 ISETP.NE.U32.AND P0, PT, R4, RZ, PT ;  /* 0x000000ff0400a20c */ /* 0x002fc80003f05070 */
[----:B------:R-:W-:Y:S02]  /*71e0*/  @!P2 ISETP.NE.AND.EX P1, PT, R5, RZ, PT, P0 ;  /* 0x000000ff0500a20c */ /* 0x000fe40003f25300 */
[----:B---345:R-:W-:Y:S02]  /*71f0*/  @P2 FSETP.EQ.AND P0, PT, R12, RZ, PT ;  /* 0x000000ff0c00220b */ /* 0x038fe40003f02000 */
[----:B------:R-:W-:Y:S01]  /*7200*/  @!P2 PLOP3.LUT P0, PT, P1, PT, PT, 0x8, 0x0 ;  /* 0x000000000000a81c */ /* 0x000fe20000f0e170 */
[----:B------:R-:W-:-:S12]  /*7210*/  BRA `(.L_x_113) ;  /* 0x0000000000047947 */ /* 0x000fd80003800000 */
.L_x_112:
[----:B---345:R-:W-:-:S13]  /*7220*/  FSETP.EQ.AND P0, PT, R12, RZ, PT ;  /* 0x000000ff0c00720b */ /* 0x038fda0003f02000 */
.L_x_113:
[----:B------:R-:W-:Y:S02]  /*7230*/  ISETP.NE.AND P2, PT, R11, 0x3, PT ;  /* 0x000000030b00780c */ /* 0x000fe40003f45270 */
[----:B------:R-:W-:-:S04]  /*7240*/  ELECT P1, URZ, PT ;  /* 0x00000000003f782f */ /* 0x000fc80003820000 */
[----:B------:R-:W-:-:S07]  /*7250*/  PLOP3.LUT P0, PT, P1, P0, PT, 0x20, 0x0 ;  /* 0x000000000000781c */ /* 0x000fce0000f00470 */
[----:B------:R-:W-:Y:S06]  /*7260*/  @!P2 BRA `(.L_x_114) ;  /* 0x000000000004a947 */ /* 0x000fec0003800000 */
[----:B------:R-:W-:Y:S01]  /*7270*/  BPT.TRAP 0x1 ;  /* 0x000000040000795c */ /* 0x000fe20000300000 */
.L_x_114:
[----:B------:R-:W3:Y:S01]  /*7280*/  S2UR UR36, SR_CgaCtaId ;  /* 0x00000000002479c3 */ /* 0x000ee20000008800 */
[----:B------:R-:W-:Y:S01]  /*7290*/  UMOV UR4, 0x400 ;  /* 0x0000040000047882 */ /* 0x000fe20000000000 */
[----:B-12---:R-:W-:Y:S01]  /*72a0*/  SHF.L.U32 R4, R3, 0x1f, RZ ;  /* 0x0000001f03047819 */ /* 0x006fe200000006ff */
[----:B---3--:R-:W-:-:S09]  /*72b0*/  ULEA UR4, UR36, UR4, 0x18 ;  /* 0x0000000424047291 */ /* 0x008fd2000f8ec03f */
[----:B------:R-:W1:Y:S02]  /*72c0*/  SYNCS.PHASECHK.TRANS64.TRYWAIT P1, [UR4+0xc0], R4 ;  /* 0x0000c004ff0075a7 */ /* 0x000e640008020144 */
[----:B-1----:R-:W-:Y:S05]  /*72d0*/  @!P1 BRA `(.L_x_115) ;  /* 0x0000002000d89947 */ /* 0x002fea0003800000 */
.L_x_182:
[----:B------:R-:W-:Y:S04]  /*72e0*/  BSSY B0, `(.L_x_116) ;  /* 0x000000e000007945 */ /* 0x000fe80003800000 */
[----:B------:R-:W-:Y:S05]  /*72f0*/  @!P0 BRA `(.L_x_117) ;  /* 0x0000000000308947 */ /* 0x000fea0003800000 */
[----:B------:R-:W-:Y:S01]  /*7300*/  R2UR UR12, R13 ;  /* 0x000000000d0c72ca */ /* 0x000fe200000e0000 */
[----:B------:R-:W-:Y:S02]  /*7310*/  UIADD3 UR16, UP0, UR6, 0x3f0, URZ ;  /* 0x000003f006107890 */ /* 0x000fe4000ff1e03f */
[----:B------:R-:W-:Y:S02]  /*7320*/  UIADD3 UR8, UR4, 0x100, URZ ;  /* 0x0000010004087890 */ /* 0x000fe4000fffe03f */
[----:B------:R-:W-:Y:S02]  /*7330*/  UIADD3 UR9, UR4, 0xa0, URZ ;  /* 0x000000a004097890 */ /* 0x000fe4000fffe03f */
[----:B------:R-:W-:Y:S01]  /*7340*/  UIADD3.X UR17, URZ, UR7, URZ, UP0, !UPT ;  /* 0x000000073f117290 */ /* 0x000fe200087fe43f */
[----:B------:R-:W-:Y:S01]  /*7350*/  UMOV UR18, 0x0 ;  /* 0x0000000000127882 */ /* 0x000fe20000000000 */
[----:B------:R-:W-:-:S07]  /*7360*/  UMOV UR19, 0x10000000 ;  /* 0x1000000000137882 */ /* 0x000fce0000000000 */
[----:B------:R2:W-:Y:S02]  /*7370*/  UTMALDG.3D [UR8], [UR16], desc[UR18] ;  /* 0x00001208100075b4 */ /* 0x0005e40008011000 */
[----:B--2---:R-:W-:Y:S05]  /*7380*/  @!P2 BRA `(.L_x_118) ;  /* 0x000000000004a947 */ /* 0x004fea0003800000 */
[----:B------:R-:W-:Y:S01]  /*7390*/  BPT.TRAP 0x1 ;  /* 0x000000040000795c */ /* 0x000fe20000300000 */
.L_x_118:
[----:B-1----:R-:W1:Y:S02]  /*73a0*/  LDC R5, c[0x0][0x800] ;  /* 0x00020000ff057b82 */ /* 0x002e640000000800 */
[----:B-1----:R2:W-:Y:S02]  /*73b0*/  SYNCS.ARRIVE.TRANS64.RED.A0TR RZ, [UR4+0xa0], R5 ;  /* 0x0000a005ffff79a7 */ /* 0x0025e40008300404 */
.L_x_117:
[----:B------:R-:W-:Y:S05]  /*73c0*/  BSYNC B0 ;  /* 0x0000000000007941 */ /* 0x000fea0003800000 */
.L_x_116:
[----:B------:R-:W-:Y:S05]  /*73d0*/  @!P2 BRA `(.L_x_119) ;  /* 0x000000000004a947 */ /* 0x000fea0003800000 */
[----:B------:R-:W-:Y:S01]  /*73e0*/  BPT.TRAP 0x1 ;  /* 0x000000040000795c */ /* 0x000fe20000300000 */
.L_x_119:
[----:B------:R-:W-:-:S04]  /*73f0*/  UIADD3 UR5, UR4, 0xa0, URZ ;  /* 0x000000a004057890 */ /* 0x000fc8000fffe03f */
[----:B------:R-:W-:-:S09]  /*7400*/  UPRMT UR5, UR36, 0x654, UR5 ;  /* 0x0000065424057896 */ /* 0x000fd20008000005 */
[----:B------:R-:W-:Y:S01]  /*7410*/  SYNCS.ARRIVE.TRANS64.RED.A1T0 RZ, [UR5], RZ ;  /* 0x000000ffffff79a7 */ /* 0x000fe20008100405 */
[----:B------:R-:W-:Y:S05]  /*7420*/  @!P2 BRA `(.L_x_120) ;  /* 0x000000000004a947 */ /* 0x000fea0003800000 */
[----:B------:R-:W-:Y:S01]  /*7430*/  BPT.TRAP 0x1 ;  /* 0x000000040000795c */ /* 0x000fe20000300000 */
.L_x_120:
[----:B------:R-:W3:Y:S02]  /*7440*/  SYNCS.PHASECHK.TRANS64.TRYWAIT P1, [UR4+0xc8], R4 ;  /* 0x0000c804ff0075a7 */ /* 0x000ee40008020144 */
[----:B---3--:R-:W-:Y:S05]  /*7450*/  @!P1 BRA `(.L_x_121) ;  /* 0x0000002000909947 */ /* 0x008fea0003800000 */
.L_x_183:
[----:B------:R-:W-:Y:S04]  /*7460*/  BSSY B0, `(.L_x_122) ;  /* 0x0000010000007945 */ /* 0x000fe80003800000 */
[----:B------:R-:W-:Y:S05]  /*7470*/  @!P0 BRA `(.L_x_123) ;  /* 0x0000000000388947 */ /* 0x000fea0003800000 */
[----:B------:R-:W-:Y:S01]  /*7480*/  UIADD3 UR8, UP0, UR6, 0x3f0, URZ ;  /* 0x000003f006087890 */ /* 0x000fe2000ff1e03f */
[----:B------:R-:W-:Y:S01]  /*7490*/  R2UR UR20, R13 ;  /* 0x000000000d1472ca */ /* 0x000fe200000e0000 */
[----:B------:R-:W-:Y:S02]  /*74a0*/  UIADD3 UR19, UR11, 0x80, URZ ;  /* 0x000000800b137890 */ /* 0x000fe4000fffe03f */
[----:B------:R-:W-:Y:S02]  /*74b0*/  UIADD3 UR16, UR4, 0x1100, URZ ;  /* 0x0000110004107890 */ /* 0x000fe4000fffe03f */
[----:B------:R-:W-:Y:S02]  /*74c0*/  UIADD3 UR17, UR4, 0xa8, URZ ;  /* 0x000000a804117890 */ /* 0x000fe4000fffe03f */
[----:B------:R-:W-:Y:S01]  /*74d0*/  UIADD3.X UR9, URZ, UR7, URZ, UP0, !UPT ;  /* 0x000000073f097290 */ /* 0x000fe200087fe43f */
[----:B------:R-:W-:Y:S01]  /*74e0*/  UMOV UR26, 0x0 ;  /* 0x00000000001a7882 */ /* 0x000fe20000000000 */
[----:B------:R-:W-:Y:S01]  /*74f0*/  UMOV UR27, 0x10000000 ;  /* 0x10000000001b7882 */ /* 0x000fe20000000000 */
[----:B------:R-:W-:-:S06]  /*7500*/  UMOV UR18, UR10 ;  /* 0x0000000a00127c82 */ /* 0x000fcc0008000000 */
[----:B------:R3:W-:Y:S02]  /*7510*/  UTMALDG.3D [UR16], [UR8], desc[UR26] ;  /* 0x00001a10080075b4 */ /* 0x0007e40008011000 */
[----:B---3--:R-:W-:Y:S05]  /*7520*/  @!P2 BRA `(.L_x_124) ;  /* 0x000000000004a947 */ /* 0x008fea0003800000 */
[----:B------:R-:W-:Y:S01]  /*7530*/  BPT.TRAP 0x1 ;  /* 0x000000040000795c */ /* 0x000fe20000300000 */
.L_x_124:
[----:B-12---:R-:W1:Y:S02]  /*7540*/  LDC R5, c[0x0][0x800] ;  /* 0x00020000ff057b82 */ /* 0x006e640000000800 */
[----:B-1----:R3:W-:Y:S02]  /*7550*/  SYNCS.ARRIVE.TRANS64.RED.A0TR RZ, [UR4+0xa8], R5 ;  /* 0x0000a805ffff79a7 */ /* 0x0027e40008300404 */
.L_x_123:
[----:B------:R-:W-:Y:S05]  /*7560*/  BSYNC B0 ;  /* 0x0000000000007941 */ /* 0x000fea0003800000 */
.L_x_122:
[----:B------:R-:W-:Y:S05]  /*7570*/  @!P2 BRA `(.L_x_125) ;  /* 0x000000000004a947 */ /* 0x000fea0003800000 */
[----:B------:R-:W-:Y:S01]  /*7580*/  BPT.TRAP 0x1 ;  /* 0x000000040000795c */ /* 0x000fe20000300000 */
.L_x_125:
[----:B------:R-:W-:Y:S02]  /*7590*/  UIADD3 UR5, UR4, 0xa8, URZ ;  /* 0x000000a804057890 */ /* 0x000fe4000fffe03f */
[----:B------:R-:W-:Y:S02]  /*75a0*/  UIADD3 UR10, UR10, 0x20, URZ ;  /* 0x000000200a0a7890 */ /* 0x000fe4000fffe03f */
[----:B------:R-:W-:-:S09]  /*75b0*/  UPRMT UR5, UR36, 0x654, UR5 ;  /* 0x0000065424057896 */ /* 0x000fd20008000005 */
[----:B------:R-:W-:Y:S01]  /*75c0*/  SYNCS.ARRIVE.TRANS64.RED.A1T0 RZ, [UR5], RZ ;  /* 0x000000ffffff79a7 */ /* 0x000fe20008100405 */
[----:B------:R-:W-:Y:S05]  /*75d0*/  @!P2 BRA `(.L_x_126) ;  /* 0x000000000004a947 */ /* 0x000fea0003800000 */
[----:B------:R-:W-:Y:S01]  /*75e0*/  BPT.TRAP 0x1 ;  /* 0x000000040000795c */ /* 0x000fe20000300000 */
.L_x_126:
[----:B------:R-:W4:Y:S02]  /*75f0*/  SYNCS.PHASECHK.TRANS64.TRYWAIT P1, [UR4+0xd0], R4 ;  /* 0x0000d004ff0075a7 */ /* 0x000f240008020144 */
[----:B----4-:R-:W-:Y:S05]  /*7600*/  @!P1 BRA `(.L_x_127) ;  /* 0x00000020003c9947 */ /* 0x010fea0003800000 */
.L_x_184:
        /* <DEDUP_REMOVED lines=10> */
[----:B----4-:R-:W-:Y:S05]  /*76b0*/  @!P2 BRA `(.L_x_130) ;  /* 0x000000000004a947 */ /* 0x010fea0003800000 */
[----:B------:R-:W-:Y:S01]  /*76c0*/  BPT.TRAP 0x1 ;  /* 0x000000040000795c */ /* 0x000fe20000300000 */
.L_x_130:
[----:B-123--:R-:W1:Y:S02]  /*76d0*/  LDC R5, c[0x0][0x800] ;  /* 0x00020000ff057b82 */ /* 0x00ee640000000800 */
[----:B-1----:R4:W-:Y:S02]  /*76e0*/  SYNCS.ARRIVE.TRANS64.RED.A0TR RZ, [UR4+0xb0], R5 ;  /* 0x0000b005ffff79a7 */ /* 0x0029e40008300404 */
.L_x_129:
[----:B------:R-:W-:Y:S05]  /*76f0*/  BSYNC B0 ;  /* 0x0000000000007941 */ /* 0x000fea0003800000 */
.L_x_128:
[----:B------:R-:W-:Y:S05]  /*7700*/  @!P2 BRA `(.L_x_131) ;  /* 0x000000000004a947 */ /* 0x000fea0003800000 */
[----:B------:R-:W-:Y:S01]  /*7710*/  BPT.TRAP 0x1 ;  /* 0x000000040000795c */ /* 0x000fe20000300000 */
.L_x_131:
[----:B------:R-:W-:-:S04]  /*7720*/  UIADD3 UR5, UR4, 0xb0, URZ ;  /* 0x000000b004057890 */ /* 0x000fc8000fffe03f */
[----:B------:R-:W-:-:S09]  /*7730*/  UPRMT UR5, UR36, 0x654, UR5 ;  /* 0x0000065424057896 */ /* 0x000fd20008000005 */
[----:B------:R-:W-:Y:S01]  /*7740*/  SYNCS.ARRIVE.TRANS64.RED.A1T0 RZ, [UR5], RZ ;  /* 0x000000ffffff79a7 */ /* 0x000fe20008100405 */
[----:B------:R-:W-:Y:S05]  /*7750*/  @!P2 BRA `(.L_x_132) ;  /* 0x000000000004a947 */ /* 0x000fea0003800000 */
[----:B------:R-:W-:Y:S01]  /*7760*/  BPT.TRAP 0x1 ;  /* 0x000000040000795c */ /* 0x000fe20000300000 */
.L_x_132:
[----:B------:R-:W5:Y:S02]  /*7770*/  SYNCS.PHASECHK.TRANS64.TRYWAIT P1, [UR4+0xd8], R4 ;  /* 0x0000d804ff0075a7 */ /* 0x000f640008020144 */
[----:B-----5:R-:W-:Y:S05]  /*7780*/  @!P1 BRA `(.L_x_133) ;  /* 0x0000001c00f49947 */ /* 0x020fea0003800000 */
.L_x_185:
[----:B------:R-:W-:Y:S04]  /*7790*/  BSSY B0, `(.L_x_134) ;  /* 0x0000010000007945 */ /* 0x000fe80003800000 */
[----:B------:R-:W-:Y:S05]  /*77a0*/  @!P0 BRA `(.L_x_135) ;  /* 0x0000000000388947 */ /* 0x000fea0003800000 */
[----:B------:R-:W-:Y:S01]  /*77b0*/  R2UR UR20, R13 ;  /* 0x000000000d1472ca */ /* 0x000fe200000e0000 */
[----:B------:R-:W-:Y:S02]  /*77c0*/  UIADD3 UR8, UP0, UR6, 0x3f0, URZ ;  /* 0x000003f006087890 */ /* 0x000fe4000ff1e03f */
        /* <DEDUP_REMOVED lines=8> */
[----:B-1----:R-:W-:Y:S05]  /*7850*/  @!P2 BRA `(.L_x_136) ;  /* 0x000000000004a947 */ /* 0x002fea0003800000 */
[----:B------:R-:W-:Y:S01]  /*7860*/  BPT.TRAP 0x1 ;  /* 0x000000040000795c */ /* 0x000fe20000300000 */
.L_x_136:
[----:B------:R-:W1:Y:S02]  /*7870*/  LDC R4, c[0x0][0x800] ;  /* 0x00020000ff047b82 */ /* 0x000e640000000800 */
[----:B-1----:R1:W-:Y:S02]  /*7880*/  SYNCS.ARRIVE.TRANS64.RED.A0TR RZ, [UR4+0xb8], R4 ;  /* 0x0000b804ffff79a7 */ /* 0x0023e40008300404 */
.L_x_135:
[----:B------:R-:W-:Y:S05]  /*7890*/  BSYNC B0 ;  /* 0x0000000000007941 */ /* 0x000fea0003800000 */
.L_x_134:
[----:B------:R-:W-:Y:S05]  /*78a0*/  @!P2 BRA `(.L_x_137) ;  /* 0x000000000004a947 */ /* 0x000fea0003800000 */
[----:B------:R-:W-:Y:S01]  /*78b0*/  BPT.TRAP 0x1 ;  /* 0x000000040000795c */ /* 0x000fe20000300000 */
.L_x_137:
[----:B------:R-:W-:Y:S01]  /*78c0*/  IADD3 R16, P0, R16, UR40, RZ ;  /* 0x0000002810107c10 */ /* 0x000fe2000ff1e0ff */
[----:B------:R-:W-:Y:S01]  /*78d0*/  UIADD3 UR4, UR4, 0xb8, URZ ;  /* 0x000000b804047890 */ /* 0x000fe2000fffe03f */
[----:B------:R-:W-:Y:S01]  /*78e0*/  LOP3.LUT R3, R3, 0x1, RZ, 0x3c, !PT ;  /* 0x0000000103037812 */ /* 0x000fe200078e3cff */
[----:B------:R-:W-:Y:S01]  /*78f0*/  IMAD.MOV.U32 R20, RZ, RZ, -0x1 ;  /* 0xffffffffff147424 */ /* 0x000fe200078e00ff */
[----:B------:R-:W-:Y:S01]  /*7900*/  IADD3.X R17, R17, UR38, RZ, P0, !PT ;  /* 0x0000002611117c10 */ /* 0x000fe200087fe4ff */
[----:B------:R-:W-:Y:S01]  /*7910*/  UPRMT UR4, UR36, 0x654, UR4 ;  /* 0x0000065424047896 */ /* 0x000fe20008000004 */
[----:B------:R-:W-:Y:S01]  /*7920*/  ISETP.GE.U32.AND P0, PT, R16, UR22, PT ;  /* 0x0000001610007c0c */ /* 0x000fe2000bf06070 */
[----:B------:R-:W-:Y:S01]  /*7930*/  IMAD.MOV.U32 R7, RZ, RZ, -0x1 ;  /* 0xffffffffff077424 */ /* 0x000fe200078e00ff */
[----:B-1----:R-:W-:Y:S01]  /*7940*/  PRMT R4, RZ, 0x7610, R4 ;  /* 0x00007610ff047816 */ /* 0x002fe20000000004 */
[----:B------:R-:W-:Y:S01]  /*7950*/  IMAD.MOV.U32 R13, RZ, RZ, -0x1 ;  /* 0xffffffffff0d7424 */ /* 0x000fe200078e00ff */
[----:B------:R-:W-:-:S04]  /*7960*/  ISETP.GE.U32.AND.EX P0, PT, R17, UR23, PT, P0 ;  /* 0x0000001711007c0c */ /* 0x000fc8000bf06100 */
[----:B------:R-:W-:Y:S09]  /*7970*/  SYNCS.ARRIVE.TRANS64.RED.A1T0 RZ, [UR4], RZ ;  /* 0x000000ffffff79a7 */ /* 0x000ff20008100404 */
[----:B------:R-:W-:Y:S05]  /*7980*/  @P0 BRA `(.L_x_138) ;  /* 0x0000000400540947 */ /* 0x000fea0003800000 */
[----:B------:R-:W1:Y:S01]  /*7990*/  S2R R18, SR_CTAID.X ;  /* 0x0000000000127919 */ /* 0x000e620000002500 */
[----:B------:R-:W5:Y:S01]  /*79a0*/  LDC.64 R14, c[0x0][0x8d0] ;  /* 0x00023400ff0e7b82 */ /* 0x000f620000000a00 */
[----:B------:R-:W-:Y:S01]  /*79b0*/  ULDC UR4, c[0x0][0x150] ;  /* 0x0000540000047ab9 */ /* 0x000fe20000000800 */
[----:B------:R-:W-:Y:S01]  /*79c0*/  IMAD.MOV.U32 R7, RZ, RZ, R16 ;  /* 0x000000ffff077224 */ /* 0x000fe200078e0010 */
[----:B------:R-:W2:Y:S01]  /*79d0*/  S2R R19, SR_CTAID.Y ;  /* 0x0000000000137919 */ /* 0x000ea20000002600 */
[----:B------:R-:W-:-:S04]  /*79e0*/  IMAD.MOV.U32 R23, RZ, RZ, R17 ;  /* 0x000000ffff177224 */ /* 0x000fc800078e0011 */
[----:B------:R-:W2:Y:S08]  /*79f0*/  LDC R21, c[0x0][0x144] ;  /* 0x00005100ff157b82 */ /* 0x000eb00000000800 */
[----:B------:R-:W3:Y:S01]  /*7a00*/  LDC R20, c[0x0][0x8d8] ;  /* 0x00023600ff147b82 */ /* 0x000ee20000000800 */
[----:B-----5:R-:W-:-:S04]  /*7a10*/  ISETP.NE.U32.AND P0, PT, R14, RZ, PT ;  /* 0x000000ff0e00720c */ /* 0x020fc80003f05070 */
[----:B------:R-:W-:Y:S02]  /*7a20*/  ISETP.NE.AND.EX P0, PT, R15, RZ, PT, P0 ;  /* 0x000000ff0f00720c */ /* 0x000fe40003f05300 */
[----:B-1----:R-:W-:Y:S02]  /*7a30*/  I2FP.F32.U32 R4, R18 ;  /* 0x0000001200047245 */ /* 0x002fe40000201000 */
[----:B--2---:R-:W-:-:S03]  /*7a40*/  I2FP.F32.U32 R22, R19 ;  /* 0x0000001300167245 */ /* 0x004fc60000201000 */
[----:B------:R-:W-:-:S04]  /*7a50*/  FMUL R4, R4, UR4 ;  /* 0x0000000404047c20 */ /* 0x000fc80008400000 */
[----:B------:R1:W2:Y:S02]  /*7a60*/  F2I.U32.TRUNC.NTZ R13, R4 ;  /* 0x00000004000d7305 */ /* 0x0002a4000020f000 */
[----:B---3--:R-:W-:Y:S05]  /*7a70*/  @!P0 BRA `(.L_x_139) ;  /* 0x0000000000308947 */ /* 0x008fea0003800000 */
[----:B----4-:R-:W3:Y:S02]  /*7a80*/  LDC R5, c[0x0][0x8dc] ;  /* 0x00023700ff057b82 */ /* 0x010ee40000000800 */
[----:B---3--:R-:W-:-:S04]  /*7a90*/  IADD3 R5, P0, R16, R5, RZ ;  /* 0x0000000510057210 */ /* 0x008fc80007f1e0ff */
[----:B------:R-:W-:-:S05]  /*7aa0*/  IADD3.X R23, RZ, R17, RZ, P0, !PT ;  /* 0x00000011ff177210 */ /* 0x000fca00007fe4ff */
[----:B------:R-:W-:-:S04]  /*7ab0*/  IMAD.WIDE.U32 R6, R23, R14, RZ ;  /* 0x0000000e17067225 */ /* 0x000fc800078e00ff */
[----:B------:R-:W-:-:S04]  /*7ac0*/  IMAD.WIDE.U32 R6, P0, R5, R15, R6 ;  /* 0x0000000f05067225 */ /* 0x000fc80007800006 */
[----:B-1----:R-:W-:-:S04]  /*7ad0*/  IMAD.WIDE.U32 R4, R5, R14, RZ ;  /* 0x0000000e05047225 */ /* 0x002fc800078e00ff */
[----:B------:R-:W-:Y:S01]  /*7ae0*/  IMAD.MOV.U32 R4, RZ, RZ, R7 ;  /* 0x000000ffff047224 */ /* 0x000fe200078e0007 */
[----:B------:R-:W-:Y:S01]  /*7af0*/  IADD3 RZ, P1, R5, R6, RZ ;  /* 0x0000000605ff7210 */ /* 0x000fe20007f3e0ff */
[----:B------:R-:W-:-:S04]  /*7b00*/  IMAD.X R5, RZ, RZ, RZ, P0 ;  /* 0x000000ffff057224 */ /* 0x000fc800000e06ff */
[----:B------:R-:W-:-:S04]  /*7b10*/  IMAD.WIDE.U32.X R4, R23, R15, R4, P1 ;  /* 0x0000000f17047225 */ /* 0x000fc800008e0404 */
[----:B------:R-:W-:Y:S02]  /*7b20*/  IMAD.MOV.U32 R7, RZ, RZ, R4 ;  /* 0x000000ffff077224 */ /* 0x000fe400078e0004 */
[----:B------:R-:W-:-:S07]  /*7b30*/  IMAD.MOV.U32 R23, RZ, RZ, R5 ;  /* 0x000000ffff177224 */ /* 0x000fce00078e0005 */
.L_x_139:
[----:B------:R-:W-:Y:S01]  /*7b40*/  ULDC UR4, c[0x0][0x154] ;  /* 0x0000550000047ab9 */ /* 0x000fe20000000800 */
[----:B------:R-:W3:Y:S01]  /*7b50*/  LDC R24, c[0x0][0x148] ;  /* 0x00005200ff187b82 */ /* 0x000ee20000000800 */
[----:B------:R-:W-:Y:S01]  /*7b60*/  FMUL R14, R22, UR4 ;  /* 0x00000004160e7c20 */ /* 0x000fe20008400000 */
[----:B------:R-:W-:Y:S01]  /*7b70*/  ISETP.NE.AND P2, PT, R2, 0x1, PT ;  /* 0x000000010200780c */ /* 0x000fe20003f45270 */
[----:B--2---:R-:W-:Y:S01]  /*7b80*/  IMAD.MOV R6, RZ, RZ, -R13 ;  /* 0x000000ffff067224 */ /* 0x004fe200078e0a0d */
[-CC-:B------:R-:W-:Y:S02]  /*7b90*/  SHF.R.U64 R13, R7, R20.reuse, R23.reuse ;  /* 0x00000014070d7219 */ /* 0x180fe40000001217 */
[----:B------:R-:W-:Y:S01]  /*7ba0*/  SHF.R.U32.HI R20, RZ, R20, R23 ;  /* 0x00000014ff147219 */ /* 0x000fe20000011617 */
[----:B------:R-:W2:Y:S01]  /*7bb0*/  F2I.U32.TRUNC.NTZ R14, R14 ;  /* 0x0000000e000e7305 */ /* 0x000ea2000020f000 */
[----:B-1--4-:R-:W1:Y:S01]  /*7bc0*/  LDC.64 R4, c[0x0][0x8c8] ;  /* 0x00023200ff047b82 */ /* 0x012e620000000a00 */
[----:B------:R-:W-:Y:S01]  /*7bd0*/  IMAD R18, R21, R6, R18 ;  /* 0x0000000615127224 */ /* 0x000fe200078e0212 */
[----:B------:R-:W-:-:S04]  /*7be0*/  IADD3 R21, P0, RZ, -R13, RZ ;  /* 0x8000000dff157210 */ /* 0x000fc80007f1e0ff */
[----:B------:R-:W-:Y:S02]  /*7bf0*/  IADD3.X R7, RZ, ~R20, RZ, P0, !PT ;  /* 0x80000014ff077210 */ /* 0x000fe400007fe4ff */
[----:B------:R-:W4:Y:S01]  /*7c00*/  LDC R22, c[0x0][0x8c0] ;  /* 0x00023000ff167b82 */ /* 0x000f220000000800 */
[----:B--2---:R-:W-:-:S07]  /*7c10*/  IMAD.MOV R15, RZ, RZ, -R14 ;  /* 0x000000ffff0f7224 */ /* 0x004fce00078e0a0e */
[----:B------:R-:W2:Y:S01]  /*7c20*/  LDC R25, c[0x0][0x8b0] ;  /* 0x00022c00ff197b82 */ /* 0x000ea20000000800 */
[----:B---3--:R-:W-:-:S07]  /*7c30*/  @P2 IMAD R18, R24, R15, R19 ;  /* 0x0000000f18122224 */ /* 0x008fce00078e0213 */
[----:B------:R-:W3:Y:S01]  /*7c40*/  LDC.64 R14, c[0x0][0x8e8] ;  /* 0x00023a00ff0e7b82 */ /* 0x000ee20000000a00 */
[----:B-1----:R-:W-:-:S04]  /*7c50*/  IMAD R6, R7, R4, RZ ;  /* 0x0000000407067224 */ /* 0x002fc800078e02ff */
[C---:B------:R-:W-:Y:S02]  /*7c60*/  IMAD R7, R21.reuse, R5, R6 ;  /* 0x0000000515077224 */ /* 0x040fe400078e0206 */
[----:B------:R-:W-:Y:S01]  /*7c70*/  IMAD.WIDE.U32 R4, R21, R4, R16 ;  /* 0x0000000415047225 */ /* 0x000fe200078e0010 */
[----:B------:R-:W1:Y:S03]  /*7c80*/  LDC R6, c[0x0][0x900] ;  /* 0x00024000ff067b82 */ /* 0x000e660000000800 */
[----:B------:R-:W-:-:S05]  /*7c90*/  IMAD.IADD R5, R5, 0x1, R7 ;  /* 0x0000000105057824 */ /* 0x000fca00078e0207 */
[----:B------:R-:W1:Y:S01]  /*7ca0*/  LDC R24, c[0x0][0x8f0] ;  /* 0x00023c00ff187b82 */ /* 0x000e620000000800 */
[-CC-:B----4-:R-:W-:Y:S02]  /*7cb0*/  SHF.R.U64 R23, R4, R22.reuse, R5.reuse ;  /* 0x0000001604177219 */ /* 0x190fe40000001205 */
[----:B------:R-:W-:-:S04]  /*7cc0*/  SHF.R.U32.HI R4, RZ, R22, R5 ;  /* 0x00000016ff047219 */ /* 0x000fc80000011605 */
[-CC-:B--2---:R-:W-:Y:S01]  /*7cd0*/  SHF.R.U64 R22, R23, R25.reuse, R4.reuse ;  /* 0x0000001917167219 */ /* 0x184fe20000001204 */
[----:B------:R-:W2:Y:S01]  /*7ce0*/  LDC R20, c[0x0][0x8e0] ;  /* 0x00023800ff147b82 */ /* 0x000ea20000000800 */
[----:B---3--:R-:W-:Y:S02]  /*7cf0*/  ISETP.NE.U32.AND P0, PT, R14, RZ, PT ;  /* 0x000000ff0e00720c */ /* 0x008fe40003f05070 */
[----:B------:R-:W-:Y:S02]  /*7d00*/  SHF.R.U32.HI R5, RZ, R25, R4 ;  /* 0x00000019ff057219 */ /* 0x000fe40000011604 */
[----:B------:R-:W-:-:S03]  /*7d10*/  ISETP.NE.AND.EX P0, PT, R15, RZ, PT, P0 ;  /* 0x000000ff0f00720c */ /* 0x000fc60003f05300 */
[----:B------:R-:W3:Y:S01]  /*7d20*/  LDC R21, c[0x0][0x8b8] ;  /* 0x00022e00ff157b82 */ /* 0x000ee20000000800 */
[-CC-:B-1----:R-:W-:Y:S02]  /*7d30*/  SHF.R.U64 R25, R22, R6.reuse, R5.reuse ;  /* 0x0000000616197219 */ /* 0x182fe40000001205 */
[----:B------:R-:W-:-:S03]  /*7d40*/  SHF.R.U32.HI R27, RZ, R6, R5 ;  /* 0x00000006ff1b7219 */ /* 0x000fc60000011605 */
[----:B------:R-:W-:Y:S02]  /*7d50*/  IMAD.MOV.U32 R4, RZ, RZ, R25 ;  /* 0x000000ffff047224 */ /* 0x000fe400078e0019 */
[----:B------:R-:W1:Y:S01]  /*7d60*/  LDC R19, c[0x0][0x8a8] ;  /* 0x00022a00ff137b82 */ /* 0x000e620000000800 */
[----:B------:R-:W-:Y:S01]  /*7d70*/  IMAD.MOV.U32 R5, RZ, RZ, R27 ;  /* 0x000000ffff057224 */ /* 0x000fe200078e001b */
[----:B------:R-:W-:Y:S06]  /*7d80*/  @!P0 BRA `(.L_x_140) ;  /* 0x0000000000288947 */ /* 0x000fec0003800000 */
[----:B------:R-:W4:Y:S02]  /*7d90*/  LDC R4, c[0x0][0x8f4] ;  /* 0x00023d00ff047b82 */ /* 0x000f240000000800 */
[----:B----4-:R-:W-:-:S05]  /*7da0*/  IADD3 R5, P0, R25, R4, RZ ;  /* 0x0000000419057210 */ /* 0x010fca0007f1e0ff */
[----:B------:R-:W-:-:S04]  /*7db0*/  IMAD.X R27, RZ, RZ, R27, P0 ;  /* 0x000000ffff1b7224 */ /* 0x000fc800000e061b */
[----:B------:R-:W-:-:S04]  /*7dc0*/  IMAD.WIDE.U32 R6, R27, R14, RZ ;  /* 0x0000000e1b067225 */ /* 0x000fc800078e00ff */
[----:B------:R-:W-:-:S04]  /*7dd0*/  IMAD.WIDE.U32 R6, P0, R5, R15, R6 ;  /* 0x0000000f05067225 */ /* 0x000fc80007800006 */
[----:B------:R-:W-:-:S04]  /*7de0*/  IMAD.WIDE.U32 R4, R5, R14, RZ ;  /* 0x0000000e05047225 */ /* 0x000fc800078e00ff */
[----:B------:R-:W-:Y:S01]  /*7df0*/  IMAD.MOV.U32 R4, RZ, RZ, R7 ;  /* 0x000000ffff047224 */ /* 0x000fe200078e0007 */
[----:B------:R-:W-:Y:S02]  /*7e00*/  IADD3 RZ, P1, R5, R6, RZ ;  /* 0x0000000605ff7210 */ /* 0x000fe40007f3e0ff */
[----:B------:R-:W-:-:S03]  /*7e10*/  IADD3.X R5, RZ, RZ, RZ, P0, !PT ;  /* 0x000000ffff057210 */ /* 0x000fc600007fe4ff */
[----:B------:R-:W-:-:S08]  /*7e20*/  IMAD.WIDE.U32.X R4, R27, R15, R4, P1 ;  /* 0x0000000f1b047225 */ /* 0x000fd000008e0404 */
.L_x_140:
[----:B------:R-:W-:Y:S02]  /*7e30*/  SHF.R.U64 R5, R4, R24, R5 ;  /* 0x0000001804057219 */ /* 0x000fe40000001205 */
[----:B------:R-:W-:Y:S02]  /*7e40*/  LOP3.LUT R22, R22, R9, RZ, 0xc0, !PT ;  /* 0x0000000916167212 */ /* 0x000fe400078ec0ff */
[----:B------:R-:W-:Y:S01]  /*7e50*/  LOP3.LUT R23, R23, R8, RZ, 0xc0, !PT ;  /* 0x0000000817177212 */ /* 0x000fe200078ec0ff */
[----:B------:R-:W-:Y:S02]  /*7e60*/  IMAD.MOV R4, RZ, RZ, -R5 ;  /* 0x000000ffff047224 */ /* 0x000fe400078e0a05 */
[----:B------:R-:W-:Y:S02]  /*7e70*/  IMAD R22, R5, UR13, R22 ;  /* 0x0000000d05167c24 */ /* 0x000fe4000f8e0216 */
[----:B--2---:R-:W-:Y:S02]  /*7e80*/  IMAD R20, R4, R20, R25 ;  /* 0x0000001404147224 */ /* 0x004fe400078e0219 */
[----:B---3--:R-:W-:-:S02]  /*7e90*/  IMAD R18, R22, R21, R18 ;  /* 0x0000001516127224 */ /* 0x008fc400078e0212 */
[----:B-1----:R-:W-:Y:S02]  /*7ea0*/  IMAD R19, R20, R19, R23 ;  /* 0x0000001314137224 */ /* 0x002fe400078e0217 */
[----:B------:R-:W-:-:S03]  /*7eb0*/  IMAD.MOV.U32 R4, RZ, RZ, 0x1 ;  /* 0x00000001ff047424 */ /* 0x000fc600078e00ff */
[----:B------:R-:W-:Y:S02]  /*7ec0*/  SEL R7, R19, R18, !P2 ;  /* 0x0000001213077207 */ /* 0x000fe40005000000 */
[----:B------:R-:W-:-:S07]  /*7ed0*/  SEL R20, R18, R19, !P2 ;  /* 0x0000001312147207 */ /* 0x000fce0005000000 */
.L_x_138:
[----:B------:R-:W-:-:S13]  /*7ee0*/  LOP3.LUT P0, RZ, R4, 0xff, RZ, 0xc0, !PT ;  /* 0x000000ff04ff7812 */ /* 0x000fda000780c0ff */
[----:B------:R-:W-:Y:S05]  /*7ef0*/  @P0 BRA `(.L_x_141) ;  /* 0xfffffff000600947 */ /* 0x000fea000383ffff */
.L_x_109:
[----:B------:R-:W-:Y:S01]  /*7f00*/  ELECT P0, URZ, PT ;  /* 0x00000000003f782f */ /* 0x000fe20003800000 */
[----:B------:R-:W-:-:S12]  /*7f10*/  BSSY B0, `(.L_x_142) ;  /* 0x000001b000007945 */ /* 0x000fd80003800000 */
[----:B------:R-:W-:Y:S05]  /*7f20*/  @!P0 BRA `(.L_x_143) ;  /* 0x0000000000648947 */ /* 0x000fea0003800000 */
[----:B------:R-:W-:-:S04]  /*7f30*/  LOP3.LUT R0, R0, 0x2, RZ, 0xfc, !PT ;  /* 0x0000000200007812 */ /* 0x000fc800078efcff */
[----:B------:R-:W-:-:S13]  /*7f40*/  ISETP.NE.AND P1, PT, R0, 0x3, PT ;  /* 0x000000030000780c */ /* 0x000fda0003f25270 */
[----:B------:R-:W-:Y:S05]  /*7f50*/  @!P1 BRA `(.L_x_144) ;  /* 0x0000000000049947 */ /* 0x000fea0003800000 */
[----:B------:R-:W-:Y:S01]  /*7f60*/  BPT.TRAP 0x1 ;  /* 0x000000040000795c */ /* 0x000fe20000300000 */
.L_x_144:
[----:B--234-:R-:W-:Y:S01]  /*7f70*/  IMAD.U32 R5, RZ, RZ, UR36 ;  /* 0x00000024ff057e24 */ /* 0x01cfe2000f8e00ff */
[----:B------:R-:W-:Y:S02]  /*7f80*/  MOV R2, 0x400 ;  /* 0x0000040000027802 */ /* 0x000fe40000000f00 */
[----:B------:R-:W-:Y:S02]  /*7f90*/  SHF.L.U32 R0, R3, 0x1f, RZ ;  /* 0x0000001f03007819 */ /* 0x000fe400000006ff */
[----:B------:R-:W-:-:S04]  /*7fa0*/  LEA R5, R5, R2, 0x18 ;  /* 0x0000000205057211 */ /* 0x000fc800078ec0ff */
[----:B------:R-:W1:Y:S02]  /*7fb0*/  SYNCS.PHASECHK.TRANS64.TRYWAIT P0, [R5+URZ+0xc0], R0 ;  /* 0x0000c000050075a7 */ /* 0x000e64000800017f */
[----:B-1----:R-:W-:Y:S05]  /*7fc0*/  @!P0 BRA `(.L_x_145) ;  /* 0x0000001400fc8947 */ /* 0x002fea0003800000 */
.L_x_186:
[----:B------:R-:W-:Y:S05]  /*7fd0*/  @!P1 BRA `(.L_x_146) ;  /* 0x0000000000049947 */ /* 0x000fea0003800000 */
[----:B------:R-:W-:Y:S01]  /*7fe0*/  BPT.TRAP 0x1 ;  /* 0x000000040000795c */ /* 0x000fe20000300000 */
.L_x_146:
[----:B------:R-:W2:Y:S02]  /*7ff0*/  SYNCS.PHASECHK.TRANS64.TRYWAIT P0, [R5+URZ+0xc8], R0 ;  /* 0x0000c800050075a7 */ /* 0x000ea4000800017f */
[----:B--2---:R-:W-:Y:S05]  /*8000*/  @!P0 BRA `(.L_x_147) ;  /* 0x0000001800008947 */ /* 0x004fea0003800000 */
.L_x_187:
[----:B------:R-:W-:Y:S05]  /*8010*/  @!P1 BRA `(.L_x_148) ;  /* 0x0000000000049947 */ /* 0x000fea0003800000 */
[----:B------:R-:W-:Y:S01]  /*8020*/  BPT.TRAP 0x1 ;  /* 0x000000040000795c */ /* 0x000fe20000300000 */
.L_x_148:
[----:B------:R-:W3:Y:S02]  /*8030*/  SYNCS.PHASECHK.TRANS64.TRYWAIT P0, [R5+URZ+0xd0], R0 ;  /* 0x0000d000050075a7 */ /* 0x000ee4000800017f */
[----:B---3--:R-:W-:Y:S05]  /*8040*/  @!P0 BRA `(.L_x_149) ;  /* 0x0000001800048947 */ /* 0x008fea0003800000 */
.L_x_188:
[----:B------:R-:W-:Y:S05]  /*8050*/  @!P1 BRA `(.L_x_150) ;  /* 0x0000000000049947 */ /* 0x000fea0003800000 */
[----:B------:R-:W-:Y:S01]  /*8060*/  BPT.TRAP 0x1 ;  /* 0x000000040000795c */ /* 0x000fe20000300000 */
.L_x_150:
[----:B-123--:R-:W-:-:S07]  /*8070*/  SHF.L.U32 R0, R3, 0x1f, RZ ;  /* 0x0000001f03007819 */ /* 0x00efce00000006ff */
.L_x_151:
[----:B-1----:R1:W2:Y:S02]  /*8080*/  SYNCS.PHASECHK.TRANS64.TRYWAIT P0, [R5+URZ+0xd8], R0 ;  /* 0x0000d800050075a7 */ /* 0x0022a4000800017f */
[----:B--2---:R-:W-:Y:S05]  /*8090*/  @!P0 NANOSLEEP.SYNCS 0x989680 ;  /* 0x009896800000895d */ /* 0x004fea0003900000 */
[----:B------:R-:W2:Y:S02]  /*80a0*/  @!P0 SYNCS.PHASECHK.TRANS64 P0, [R5+URZ+0xd8], R0 ;  /* 0x0000d800050085a7 */ /* 0x000ea4000800007f */
[----:B--2---:R-:W-:Y:S05]  /*80b0*/  @!P0 BRA `(.L_x_151) ;  /* 0xfffffffc00f08947 */ /* 0x004fea000383ffff */
.L_x_143:
[----:B------:R-:W-:Y:S05]  /*80c0*/  BSYNC B0 ;  /* 0x0000000000007941 */ /* 0x000fea0003800000 */
.L_x_142:
[----:B------:R-:W-:Y:S05]  /*80d0*/  EXIT ;  /* 0x000000000000794d */ /* 0x000fea0003800000 */
.L_x_104:
[----:B------:R-:W-:Y:S01]  /*80e0*/  LOP3.LUT P0, RZ, R12, 0xff, RZ, 0xc0, !PT ;  /* 0x000000ff0cff7812 */ /* 0x000fe2000780c0ff */
[----:B------:R-:W-:Y:S01]  /*80f0*/  IMAD.MOV.U32 R0, RZ, RZ, 0x1 ;  /* 0x00000001ff007424 */ /* 0x000fe200078e00ff */
[----:B------:R-:W-:-:S11]  /*8100*/  MOV R12, RZ ;  /* 0x000000ff000c7202 */ /* 0x000fd60000000f00 */
[----:B------:R-:W-:Y:S05]  /*8110*/  @!P0 BRA `(.L_x_152) ;  /* 0x0000000c00188947 */ /* 0x000fea0003800000 */
[----:B------:R-:W1:Y:S01]  /*8120*/  LDC R0, c[0x0][0x28c] ;  /* 0x0000a300ff007b82 */ /* 0x000e620000000800 */
[----:B------:R-:W-:Y:S01]  /*8130*/  ULDC UR7, c[0x0][0x900] ;  /* 0x0002400000077ab9 */ /* 0x000fe20000000800 */
[----:B------:R-:W-:Y:S01]  /*8140*/  UMOV UR8, 0xffffffff ;  /* 0xffffffff00087882 */ /* 0x000fe20000000000 */
[----:B------:R-:W-:Y:S01]  /*8150*/  BSSY B0, `(.L_x_152) ;  /* 0x00000c2000007945 */ /* 0x000fe20003800000 */
[----:B------:R-:W-:Y:S01]  /*8160*/  USHF.L.U32 UR4, UR36, 0x5, URZ ;  /* 0x0000000524047899 */ /* 0x000fe2000800063f */
[----:B------:R-:W-:Y:S01]  /*8170*/  IMAD.MOV.U32 R10, RZ, RZ, 0x1 ;  /* 0x00000001ff0a7424 */ /* 0x000fe200078e00ff */
[----:B------:R-:W-:Y:S01]  /*8180*/  USHF.L.U32 UR5, UR36, 0xb, URZ ;  /* 0x0000000b24057899 */ /* 0x000fe2000800063f */
[----:B------:R-:W-:Y:S01]  /*8190*/  LOP3.LUT R9, R19, 0x2, RZ, 0xfc, !PT ;  /* 0x0000000213097812 */ /* 0x000fe200078efcff */
[----:B------:R-:W-:Y:S01]  /*81a0*/  USHF.L.U32 UR8, UR8, UR7, URZ ;  /* 0x0000000708087299 */ /* 0x000fe2000800063f */
[----:B------:R-:W-:Y:S01]  /*81b0*/  IMAD.MOV.U32 R12, RZ, RZ, RZ ;  /* 0x000000ffff0c7224 */ /* 0x000fe200078e00ff */
[----:B------:R-:W-:Y:S01]  /*81c0*/  ULDC UR6, c[0x0][0x8a8] ;  /* 0x00022a0000067ab9 */ /* 0x000fe20000000800 */
[----:B------:R-:W-:-:S02]  /*81d0*/  ULOP3.LUT UR4, UR4, 0x20, URZ, 0xc0, !UPT ;  /* 0x0000002004047892 */ /* 0x000fc4000f8ec03f */
[----:B------:R-:W-:Y:S02]  /*81e0*/  ULOP3.LUT UR5, UR5, 0x800, URZ, 0xc0, !UPT ;  /* 0x0000080005057892 */ /* 0x000fe4000f8ec03f */
[----:B------:R-:W-:Y:S02]  /*81f0*/  UIADD3 UR6, UR6, -0x1, URZ ;  /* 0xffffffff06067890 */ /* 0x000fe4000fffe03f */
[----:B------:R-:W-:Y:S02]  /*8200*/  USHF.L.U32 UR19, UR37, UR7, URZ ;  /* 0x0000000725137299 */ /* 0x000fe4000800063f */
[----:B------:R-:W-:Y:S01]  /*8210*/  ULOP3.LUT UR18, URZ, UR8, URZ, 0x33, !UPT ;  /* 0x000000083f127292 */ /* 0x000fe2000f8e333f */
[----:B------:R-:W-:Y:S01]  /*8220*/  ULDC.64 UR22, c[0x0][0x198] ;  /* 0x0000660000167ab9 */ /* 0x000fe20000000a00 */
[----:B-1----:R-:W-:-:S05]  /*8230*/  VIADD R0, R0, 0x3f ;  /* 0x0000003f00007836 */ /* 0x002fca0000000000 */
[----:B------:R-:W-:-:S04]  /*8240*/  SHF.R.S32.HI R3, RZ, 0x1f, R0 ;  /* 0x0000001fff037819 */ /* 0x000fc80000011400 */
[----:B------:R-:W-:Y:S01]  /*8250*/  LEA.HI R3, R3, R0, RZ, 0x6 ;  /* 0x0000000003037211 */ /* 0x000fe200078f30ff */
[----:B------:R-:W-:-:S03]  /*8260*/  IMAD.MOV.U32 R0, RZ, RZ, 0x1 ;  /* 0x00000001ff007424 */ /* 0x000fc600078e00ff */
[----:B------:R-:W-:-:S05]  /*8270*/  SHF.R.S32.HI R3, RZ, 0x6, R3 ;  /* 0x00000006ff037819 */ /* 0x000fca0000011403 */
[----:B------:R-:W-:-:S07]  /*8280*/  VIADD R8, R3, 0x1 ;  /* 0x0000000103087836 */ /* 0x000fce0000000000 */
.L_x_163:
[----:B------:R-:W-:-:S03]  /*8290*/  UMOV UR7, 0xffffffff ;  /* 0xffffffff00077882 */ /* 0x000fc60000000000 */
[----:B------:R-:W-:Y:S05]  /*82a0*/  BRA.DIV UR7, `(.L_x_153) ;  /* 0x0000001607807947 */ /* 0x000fea000b800000 */
[----:B------:R-:W-:-:S13]  /*82b0*/  ELECT P6, URZ, PT ;  /* 0x00000000003f782f */ /* 0x000fda00038c0000 */
.L_x_191:
[----:B------:R-:W1:Y:S01]  /*82c0*/  LDC R4, c[0x0][0x28c] ;  /* 0x0000a300ff047b82 */ /* 0x000e620000000800 */
[----:B------:R-:W-:Y:S01]  /*82d0*/  BSSY B1, `(.L_x_154) ;  /* 0x0000038000017945 */ /* 0x000fe20003800000 */
[----:B-1----:R-:W-:-:S13]  /*82e0*/  ISETP.LT.OR P6, PT, R4, 0x1, !P6 ;  /* 0x000000010400780c */ /* 0x002fda00077c1670 */
[----:B------:R-:W-:Y:S05]  /*82f0*/  @P6 BRA `(.L_x_155) ;  /* 0x0000000000d46947 */ /* 0x000fea0003800000 */
[----:B------:R-:W-:Y:S01]  /*8300*/  LEA R15, R7, UR4, 0x6 ;  /* 0x00000004070f7c11 */ /* 0x000fe2000f8e30ff */
[----:B------:R-:W-:Y:S01]  /*8310*/  IMAD.MOV.U32 R22, RZ, RZ, RZ ;  /* 0x000000ffff167224 */ /* 0x000fe200078e00ff */
[----:B------:R-:W-:Y:S01]  /*8320*/  SHF.L.U32 R20, R20, 0x8, RZ ;  /* 0x0000000814147819 */ /* 0x000fe200000006ff */
[----:B------:R-:W-:Y:S02]  /*8330*/  IMAD.MOV.U32 R4, RZ, RZ, R8 ;  /* 0x000000ffff047224 */ /* 0x000fe400078e0008 */
[----:B------:R-:W-:Y:S02]  /*8340*/  IMAD.MOV.U32 R5, RZ, RZ, R0 ;  /* 0x000000ffff057224 */ /* 0x000fe400078e0000 */
[----:B------:R-:W-:-:S07]  /*8350*/  IMAD.MOV.U32 R6, RZ, RZ, R12 ;  /* 0x000000ffff067224 */ /* 0x000fce00078e000c */
.L_x_158:
[----:B------:R-:W1:Y:S01]  /*8360*/  S2R R14, SR_CgaCtaId ;  /* 0x00000000000e7919 */ /* 0x000e620000008800 */
[----:B------:R-:W-:Y:S02]  /*8370*/  MOV R7, 0x400 ;  /* 0x0000040000077802 */ /* 0x000fe40000000f00 */
[----:B------:R-:W-:-:S13]  /*8380*/  LOP3.LUT P1, RZ, R18, 0x7f, RZ, 0xc0, !PT ;  /* 0x0000007f12ff7812 */ /* 0x000fda000782c0ff */
[----:B------:R-:W2:Y:S01]  /*8390*/  @!P1 LDC R11, c[0x0][0x500] ;  /* 0x00014000ff0b9b82 */ /* 0x000ea20000000800 */
[----:B-1----:R-:W-:Y:S02]  /*83a0*/  LEA R21, R14, R7, 0x18 ;  /* 0x000000070e157211 */ /* 0x002fe400078ec0ff */
[----:B------:R-:W-:-:S03]  /*83b0*/  SHF.L.U32 R7, R5, 0x1f, RZ ;  /* 0x0000001f05077819 */ /* 0x000fc600000006ff */
[----:B------:R-:W-:-:S04]  /*83c0*/  IMAD R14, R6, 0x8, R21 ;  /* 0x00000008060e7824 */ /* 0x000fc800078e0215 */
[----:B------:R-:W1:Y:S02]  /*83d0*/  SYNCS.PHASECHK.TRANS64.TRYWAIT P0, [R14+URZ+0x50], R7 ;  /* 0x000050070e0075a7 */ /* 0x000e64000800017f */
[----:B-12---:R-:W-:Y:S05]  /*83e0*/  @!P0 BRA `(.L_x_156) ;  /* 0x0000001400508947 */ /* 0x006fea0003800000 */
.L_x_192:
[----:B-1----:R-:W-:Y:S01]  /*83f0*/  PRMT R7, R9, 0x9910, RZ ;  /* 0x0000991009077816 */ /* 0x002fe200000000ff */
[----:B------:R1:W-:Y:S03]  /*8400*/  @!P1 SYNCS.ARRIVE.TRANS64 RZ, [R14+URZ], R11 ;  /* 0x0000000b0eff99a7 */ /* 0x0003e6000800003f */
[----:B------:R-:W-:-:S13]  /*8410*/  ISETP.NE.AND P0, PT, R7, 0x2, PT ;  /* 0x000000020700780c */ /* 0x000fda0003f05270 */
[----:B-1----:R-:W-:Y:S05]  /*8420*/  @P0 BRA `(.L_x_157) ;  /* 0x0000000000040947 */ /* 0x002fea0003800000 */
[----:B------:R-:W-:Y:S01]  /*8430*/  BPT.TRAP 0x1 ;  /* 0x000000040000795c */ /* 0x000fe20000300000 */
.L_x_157:
[----:B------:R-:W-:Y:S01]  /*8440*/  LEA R7, R6, R21, 0xe ;  /* 0x0000001506077211 */ /* 0x000fe200078e70ff */
[----:B------:R-:W-:Y:S01]  /*8450*/  VIADD R4, R4, 0xffffffff ;  /* 0xffffffff04047836 */ /* 0x000fe20000000000 */
[----:B------:R-:W-:Y:S01]  /*8460*/  R2UR UR8, R6 ;  /* 0x00000000060872ca */ /* 0x000fe200000e0000 */
[----:B------:R-:W-:Y:S01]  /*8470*/  UIADD3 UR14, UP0, UR22, 0xf0, URZ ;  /* 0x000000f0160e7890 */ /* 0x000fe2000ff1e03f */
[----:B------:R-:W-:Y:S01]  /*8480*/  R2UR UR7, R7 ;  /* 0x00000000070772ca */ /* 0x000fe200000e0000 */
[----:B------:R-:W-:Y:S01]  /*8490*/  UIADD3 UR24, UP1, UR22, 0x1f0, URZ ;  /* 0x000001f016187890 */ /* 0x000fe2000ff3e03f */
[----:B------:R-:W-:Y:S01]  /*84a0*/  R2UR UR13, R21 ;  /* 0x00000000150d72ca */ /* 0x000fe200000e0000 */
[----:B------:R-:W-:Y:S01]  /*84b0*/  UIADD3.X UR15, URZ, UR23, URZ, UP0, !UPT ;  /* 0x000000173f0f7290 */ /* 0x000fe200087fe43f */
[----:B------:R-:W-:Y:S01]  /*84c0*/  R2UR UR9, R14 ;  /* 0x000000000e0972ca */ /* 0x000fe200000e0000 */
[----:B------:R-:W-:Y:S01]  /*84d0*/  VIADD R6, R6, 0x1 ;  /* 0x0000000106067836 */ /* 0x000fe20000000000 */
[----:B------:R-:W-:Y:S01]  /*84e0*/  R2UR UR11, R20 ;  /* 0x00000000140b72ca */ /* 0x000fe200000e0000 */
[----:B------:R-:W-:Y:S01]  /*84f0*/  UIADD3.X UR25, URZ, UR23, URZ, UP1, !UPT ;  /* 0x000000173f197290 */ /* 0x000fe20008ffe43f */
[----:B------:R-:W-:Y:S01]  /*8500*/  R2UR UR10, R22 ;  /* 0x00000000160a72ca */ /* 0x000fe200000e0000 */
[----:B------:R-:W-:Y:S01]  /*8510*/  UMOV UR16, 0x0 ;  /* 0x0000000000107882 */ /* 0x000fe20000000000 */
[----:B------:R-:W-:Y:S01]  /*8520*/  R2UR UR12, R13 ;  /* 0x000000000d0c72ca */ /* 0x000fe200000e0000 */
[----:B------:R-:W-:Y:S01]  /*8530*/  ULEA UR8, UR8, UR5, 0xc ;  /* 0x0000000508087291 */ /* 0x000fe2000f8e603f */
[----:B------:R-:W-:Y:S01]  /*8540*/  R2UR UR20, R15 ;  /* 0x000000000f1472ca */ /* 0x000fe200000e0000 */
[----:B------:R-:W-:Y:S01]  /*8550*/  UIADD3 UR7, UR7, 0x6200, URZ ;  /* 0x0000620007077890 */ /* 0x000fe2000fffe03f */
[----:B------:R-:W-:Y:S01]  /*8560*/  ISETP.GT.AND P1, PT, R4, 0x1, PT ;  /* 0x000000010400780c */ /* 0x000fe20003f24270 */
[----:B------:R-:W-:Y:S01]  /*8570*/  UIADD3 UR13, UR13, 0x2e200, UR8 ;  /* 0x0002e2000d0d7890 */ /* 0x000fe2000fffe008 */
[----:B------:R-:W-:Y:S01]  /*8580*/  ISETP.NE.AND P0, PT, R6, 0xa, PT ;  /* 0x0000000a0600780c */ /* 0x000fe20003f05270 */
[----:B------:R-:W-:Y:S01]  /*8590*/  UMOV UR17, 0x10000000 ;  /* 0x1000000000117882 */ /* 0x000fe20000000000 */
[----:B------:R-:W-:Y:S01]  /*85a0*/  UMOV UR21, 0x30000 ;  /* 0x0003000000157882 */ /* 0x000fe20000000000 */
[----:B------:R-:W-:Y:S01]  /*85b0*/  VIADD R22, R22, 0x40 ;  /* 0x0000004016167836 */ /* 0x000fe20000000000 */
[----:B------:R-:W-:Y:S01]  /*85c0*/  UMOV UR8, UR7 ;  /* 0x0000000700087c82 */ /* 0x000fe20008000000 */
[----:B------:R-:W-:-:S02]  /*85d0*/  SEL R14, RZ, 0x1, P0 ;  /* 0x00000001ff0e7807 */ /* 0x000fc40000000000 */
[----:B------:R1:W-:Y:S01]  /*85e0*/  UTMALDG.3D [UR8], [UR14], desc[UR16] ;  /* 0x000010080e0075b4 */ /* 0x0003e20008011000 */
[----:B------:R-:W-:Y:S02]  /*85f0*/  SEL R6, R6, RZ, P0 ;  /* 0x000000ff06067207 */ /* 0x000fe40000000000 */
[----:B------:R-:W-:Y:S01]  /*8600*/  LOP3.LUT R5, R5, R14, RZ, 0x3c, !PT ;  /* 0x0000000e05057212 */ /* 0x000fe200078e3cff */
[----:B-1----:R-:W-:Y:S01]  /*8610*/  UMOV UR8, UR13 ;  /* 0x0000000d00087c82 */ /* 0x002fe20008000000 */
[----:B------:R-:W-:Y:S02]  /*8620*/  UMOV UR11, UR20 ;  /* 0x00000014000b7c82 */ /* 0x000fe40008000000 */
[----:B------:R1:W-:Y:S02]  /*8630*/  UTMALDG.3D.MULTICAST [UR8], [UR24], UR21, desc[UR16] ;  /* 0x00001008180073b4 */ /* 0x0003e40008011815 */
[----:B-1----:R-:W-:Y:S05]  /*8640*/  @P1 BRA `(.L_x_158) ;  /* 0xfffffffc00441947 */ /* 0x002fea000383ffff */
.L_x_155:
[----:B------:R-:W-:Y:S05]  /*8650*/  BSYNC B1 ;  /* 0x0000000000017941 */ /* 0x000fea0003800000 */
.L_x_154:
[----:B------:R-:W-:Y:S01]  /*8660*/  LOP3.LUT P1, RZ, R10, 0xff, RZ, 0xc0, !PT ;  /* 0x000000ff0aff7812 */ /* 0x000fe2000782c0ff */
[C---:B------:R-:W-:Y:S01]  /*8670*/  IMAD.IADD R12, R3.reuse, 0x1, R12 ;  /* 0x00000001030c7824 */ /* 0x040fe200078e020c */
[----:B------:R-:W-:Y:S01]  /*8680*/  ULDC.64 UR8, c[0x0][0x8f8] ;  /* 0x00023e0000087ab9 */ /* 0x000fe20000000a00 */
[C---:B------:R-:W-:Y:S01]  /*8690*/  ISETP.GE.U32.AND P2, PT, R3.reuse, 0xa, PT ;  /* 0x0000000a0300780c */ /* 0x040fe20003f46070 */
[----:B------:R-:W-:Y:S01]  /*86a0*/  BSSY B1, `(.L_x_159) ;  /* 0x000006a000017945 */ /* 0x000fe20003800000 */
[----:B------:R-:W-:Y:S01]  /*86b0*/  IMAD.MOV.U32 R20, RZ, RZ, -0x1 ;  /* 0xffffffffff147424 */ /* 0x000fe200078e00ff */
[----:B------:R-:W-:Y:S01]  /*86c0*/  ISETP.GT.U32.AND P0, PT, R12, 0x9, PT ;  /* 0x000000090c00780c */ /* 0x000fe20003f04070 */
[----:B------:R-:W-:Y:S01]  /*86d0*/  IMAD.MOV.U32 R13, RZ, RZ, -0x1 ;  /* 0xffffffffff0d7424 */ /* 0x000fe200078e00ff */
[----:B------:R-:W-:Y:S02]  /*86e0*/  PRMT R10, RZ, 0x7610, R10 ;  /* 0x00007610ff0a7816 */ /* 0x000fe4000000000a */
[----:B------:R-:W-:-:S03]  /*86f0*/  ISETP.LT.U32.AND P0, PT, R3, 0xa, P0 ;  /* 0x0000000a0300780c */ /* 0x000fc60000701070 */
[----:B------:R-:W1:Y:S01]  /*8700*/  @P1 S2R R5, SR_CgaCtaId ;  /* 0x0000000000051919 */ /* 0x000e620000008800 */
[----:B------:R-:W-:-:S04]  /*8710*/  @P1 MOV R4, 0x400 ;  /* 0x0000040000041802 */ /* 0x000fc80000000f00 */
[----:B-1----:R-:W-:Y:S01]  /*8720*/  @P1 LEA R6, R5, R4, 0x18 ;  /* 0x0000000405061211 */ /* 0x002fe200078ec0ff */
[----:B------:R-:W-:-:S03]  /*8730*/  IMAD.WIDE.U32 R4, R12, -0x33333333, RZ ;  /* 0xcccccccd0c047825 */ /* 0x000fc600078e00ff */
[----:B------:R1:W-:Y:S01]  /*8740*/  @P1 SYNCS.ARRIVE.TRANS64.A1T0 RZ, [R6+URZ+0xe8], RZ ;  /* 0x0000e8ff06ff19a7 */ /* 0x0003e2000810003f */
[----:B------:R-:W-:Y:S02]  /*8750*/  IADD3 R16, P1, R16, UR40, RZ ;  /* 0x0000002810107c10 */ /* 0x000fe4000ff3e0ff */
[----:B------:R-:W-:Y:S02]  /*8760*/  SHF.R.U32.HI R7, RZ, 0x3, R5 ;  /* 0x00000003ff077819 */ /* 0x000fe40000011605 */
[----:B------:R-:W-:Y:S02]  /*8770*/  SEL R5, RZ, 0x1, !P0 ;  /* 0x00000001ff057807 */ /* 0x000fe40004000000 */
[----:B------:R-:W-:Y:S01]  /*8780*/  IADD3.X R17, R17, UR38, RZ, P1, !PT ;  /* 0x0000002611117c10 */ /* 0x000fe20008ffe4ff */
[----:B------:R-:W-:Y:S01]  /*8790*/  IMAD R12, R7, -0xa, R12 ;  /* 0xfffffff6070c7824 */ /* 0x000fe200078e020c */
[----:B------:R-:W-:Y:S02]  /*87a0*/  ISETP.GE.U32.AND P0, PT, R16, UR8, PT ;  /* 0x0000000810007c0c */ /* 0x000fe4000bf06070 */
[----:B------:R-:W-:-:S02]  /*87b0*/  LOP3.LUT R0, R0, R5, RZ, 0x3c, !PT ;  /* 0x0000000500007212 */ /* 0x000fc400078e3cff */
[----:B------:R-:W-:Y:S02]  /*87c0*/  ISETP.GE.U32.AND.EX P0, PT, R17, UR9, PT, P0 ;  /* 0x0000000911007c0c */ /* 0x000fe4000bf06100 */
[----:B------:R-:W-:Y:S02]  /*87d0*/  @P2 LOP3.LUT R0, R0, 0x1, R7, 0x78, !PT ;  /* 0x0000000100002812 */ /* 0x000fe400078e7807 */
[----:B------:R-:W-:Y:S02]  /*87e0*/  MOV R7, 0xffffffff ;  /* 0xffffffff00077802 */ /* 0x000fe40000000f00 */
[----:B------:R-:W-:-:S07]  /*87f0*/  PRMT R4, RZ, 0x7610, R4 ;  /* 0x00007610ff047816 */ /* 0x000fce0000000004 */
[----:B-1----:R-:W-:Y:S05]  /*8800*/  @P0 BRA `(.L_x_160) ;  /* 0x00000004004c0947 */ /* 0x002fea0003800000 */
[----:B------:R-:W1:Y:S01]  /*8810*/  S2R R14, SR_CTAID.X ;  /* 0x00000000000e7919 */ /* 0x000e620000002500 */
[----:B------:R-:W-:Y:S01]  /*8820*/  ULDC.64 UR8, c[0x0][0x8d0] ;  /* 0x0002340000087ab9 */ /* 0x000fe20000000a00 */
[----:B------:R-:W2:Y:S01]  /*8830*/  LDC R15, c[0x0][0x144] ;  /* 0x00005100ff0f7b82 */ /* 0x000ea20000000800 */
[----:B------:R-:W-:Y:S01]  /*8840*/  ISETP.NE.U32.AND P0, PT, RZ, UR8, PT ;  /* 0x00000008ff007c0c */ /* 0x000fe2000bf05070 */
[----:B------:R-:W3:Y:S01]  /*8850*/  S2R R11, SR_CTAID.Y ;  /* 0x00000000000b7919 */ /* 0x000ee20000002600 */
[----:B------:R-:W-:Y:S01]  /*8860*/  ULDC UR7, c[0x0][0x150] ;  /* 0x0000540000077ab9 */ /* 0x000fe20000000800 */
[----:B------:R-:W-:Y:S01]  /*8870*/  ULDC UR10, c[0x0][0x8d8] ;  /* 0x00023600000a7ab9 */ /* 0x000fe20000000800 */
[----:B------:R-:W-:Y:S01]  /*8880*/  ISETP.NE.AND.EX P0, PT, RZ, UR9, PT, P0 ;  /* 0x00000009ff007c0c */ /* 0x000fe2000bf05300 */
[----:B------:R-:W-:Y:S01]  /*8890*/  IMAD.MOV.U32 R4, RZ, RZ, R16 ;  /* 0x000000ffff047224 */ /* 0x000fe200078e0010 */
[----:B-1----:R-:W-:-:S05]  /*88a0*/  I2FP.F32.U32 R5, R14 ;  /* 0x0000000e00057245 */ /* 0x002fca0000201000 */
[----:B------:R-:W-:Y:S01]  /*88b0*/  FMUL R20, R5, UR7 ;  /* 0x0000000705147c20 */ /* 0x000fe20008400000 */
[----:B------:R-:W-:-:S05]  /*88c0*/  IMAD.MOV.U32 R5, RZ, RZ, R17 ;  /* 0x000000ffff057224 */ /* 0x000fca00078e0011 */
[----:B---3--:R-:W-:Y:S05]  /*88d0*/  @!P0 BRA `(.L_x_161) ;  /* 0x0000000000288947 */ /* 0x008fea0003800000 */
[----:B------:R-:W-:Y:S02]  /*88e0*/  ULDC UR7, c[0x0][0x8dc] ;  /* 0x0002370000077ab9 */ /* 0x000fe40000000800 */
[----:B------:R-:W-:-:S05]  /*88f0*/  IADD3 R5, P0, R16, UR7, RZ ;  /* 0x0000000710057c10 */ /* 0x000fca000ff1e0ff */
[----:B------:R-:W-:-:S04]  /*8900*/  IMAD.X R13, RZ, RZ, R17, P0 ;  /* 0x000000ffff0d7224 */ /* 0x000fc800000e0611 */
[----:B------:R-:W-:-:S04]  /*8910*/  IMAD.WIDE.U32 R6, R13, UR8, RZ ;  /* 0x000000080d067c25 */ /* 0x000fc8000f8e00ff */
[----:B------:R-:W-:-:S04]  /*8920*/  IMAD.WIDE.U32 R6, P0, R5, UR9, R6 ;  /* 0x0000000905067c25 */ /* 0x000fc8000f800006 */
[----:B------:R-:W-:Y:S01]  /*8930*/  IMAD.WIDE.U32 R4, R5, UR8, RZ ;  /* 0x0000000805047c25 */ /* 0x000fe2000f8e00ff */
[----:B------:R-:W-:-:S04]  /*8940*/  MOV R4, R7 ;  /* 0x0000000700047202 */ /* 0x000fc80000000f00 */
[----:B------:R-:W-:Y:S01]  /*8950*/  IADD3 RZ, P1, R5, R6, RZ ;  /* 0x0000000605ff7210 */ /* 0x000fe20007f3e0ff */
[----:B------:R-:W-:-:S04]  /*8960*/  IMAD.X R5, RZ, RZ, RZ, P0 ;  /* 0x000000ffff057224 */ /* 0x000fc800000e06ff */
[----:B------:R-:W-:-:S08]  /*8970*/  IMAD.WIDE.U32.X R4, R13, UR9, R4, P1 ;  /* 0x000000090d047c25 */ /* 0x000fd000088e0404 */
.L_x_161:
[--C-:B------:R-:W-:Y:S01]  /*8980*/  SHF.R.U64 R13, R4, UR10, R5.reuse ;  /* 0x0000000a040d7c19 */ /* 0x100fe20008001205 */
[----:B------:R-:W1:Y:S01]  /*8990*/  F2I.U32.TRUNC.NTZ R20, R20 ;  /* 0x0000001400147305 */ /* 0x000e62000020f000 */
[----:B------:R-:W-:Y:S01]  /*89a0*/  SHF.R.U32.HI R4, RZ, UR10, R5 ;  /* 0x0000000aff047c19 */ /* 0x000fe20008011605 */
[----:B------:R-:W-:Y:S01]  /*89b0*/  ULDC.64 UR8, c[0x0][0x8c8] ;  /* 0x0002320000087ab9 */ /* 0x000fe20000000a00 */
[----:B------:R-:W-:Y:S01]  /*89c0*/  IADD3 R7, P0, RZ, -R13, RZ ;  /* 0x8000000dff077210 */ /* 0x000fe20007f1e0ff */
[----:B------:R-:W-:Y:S01]  /*89d0*/  ULDC.64 UR10, c[0x0][0x8e8] ;  /* 0x00023a00000a7ab9 */ /* 0x000fe20000000a00 */
[----:B------:R-:W3:Y:S01]  /*89e0*/  LDC R22, c[0x0][0x148] ;  /* 0x00005200ff167b82 */ /* 0x000ee20000000800 */
[----:B------:R-:W-:Y:S02]  /*89f0*/  ULDC UR7, c[0x0][0x8c0] ;  /* 0x0002300000077ab9 */ /* 0x000fe40000000800 */
[----:B------:R-:W-:Y:S01]  /*8a00*/  IMAD.X R4, RZ, RZ, ~R4, P0 ;  /* 0x000000ffff047224 */ /* 0x000fe200000e0e04 */
[----:B------:R-:W-:-:S03]  /*8a10*/  ISETP.NE.U32.AND P0, PT, RZ, UR10, PT ;  /* 0x0000000aff007c0c */ /* 0x000fc6000bf05070 */
[----:B------:R-:W-:Y:S01]  /*8a20*/  IMAD R6, R4, UR8, RZ ;  /* 0x0000000804067c24 */ /* 0x000fe2000f8e02ff */
[----:B------:R-:W-:Y:S01]  /*8a30*/  ISETP.NE.AND.EX P0, PT, RZ, UR11, PT, P0 ;  /* 0x0000000bff007c0c */ /* 0x000fe2000bf05300 */
[----:B------:R-:W-:Y:S01]  /*8a40*/  IMAD.WIDE.U32 R4, R7, UR8, R16 ;  /* 0x0000000807047c25 */ /* 0x000fe2000f8e0010 */
[----:B------:R-:W-:-:S03]  /*8a50*/  ULDC UR8, c[0x0][0x154] ;  /* 0x0000550000087ab9 */ /* 0x000fc60000000800 */
[----:B------:R-:W-:Y:S02]  /*8a60*/  IMAD R7, R7, UR9, R6 ;  /* 0x0000000907077c24 */ /* 0x000fe4000f8e0206 */
[----:B-1----:R-:W-:Y:S02]  /*8a70*/  IMAD.MOV R6, RZ, RZ, -R20 ;  /* 0x000000ffff067224 */ /* 0x002fe400078e0a14 */
[----:B------:R-:W-:Y:S02]  /*8a80*/  IMAD.IADD R5, R5, 0x1, R7 ;  /* 0x0000000105057824 */ /* 0x000fe400078e0207 */
[----:B--2---:R-:W-:Y:S01]  /*8a90*/  IMAD R14, R15, R6, R14 ;  /* 0x000000060f0e7224 */ /* 0x004fe200078e020e */
[----:B------:R-:W-:Y:S02]  /*8aa0*/  I2FP.F32.U32 R6, R11 ;  /* 0x0000000b00067245 */ /* 0x000fe40000201000 */
[--C-:B------:R-:W-:Y:S02]  /*8ab0*/  SHF.R.U64 R15, R4, UR7, R5.reuse ;  /* 0x00000007040f7c19 */ /* 0x100fe40008001205 */
[----:B------:R-:W-:Y:S01]  /*8ac0*/  SHF.R.U32.HI R4, RZ, UR7, R5 ;  /* 0x00000007ff047c19 */ /* 0x000fe20008011605 */
[----:B------:R-:W-:Y:S01]  /*8ad0*/  FMUL R6, R6, UR8 ;  /* 0x0000000806067c20 */ /* 0x000fe20008400000 */
[----:B------:R-:W-:-:S02]  /*8ae0*/  ULDC UR7, c[0x0][0x8b0] ;  /* 0x00022c0000077ab9 */ /* 0x000fc40000000800 */
[--C-:B------:R-:W-:Y:S01]  /*8af0*/  SHF.R.U64 R21, R15, UR7, R4.reuse ;  /* 0x000000070f157c19 */ /* 0x100fe20008001204 */
[----:B------:R1:W2:Y:S01]  /*8b00*/  F2I.U32.TRUNC.NTZ R24, R6 ;  /* 0x0000000600187305 */ /* 0x0002a2000020f000 */
[----:B------:R-:W-:Y:S01]  /*8b10*/  SHF.R.U32.HI R4, RZ, UR7, R4 ;  /* 0x00000007ff047c19 */ /* 0x000fe20008011604 */
[----:B------:R-:W-:-:S03]  /*8b20*/  ULDC UR7, c[0x0][0x900] ;  /* 0x0002400000077ab9 */ /* 0x000fc60000000800 */
[--C-:B------:R-:W-:Y:S02]  /*8b30*/  SHF.R.U64 R20, R21, UR7, R4.reuse ;  /* 0x0000000715147c19 */ /* 0x100fe40008001204 */
[----:B------:R-:W-:-:S03]  /*8b40*/  SHF.R.U32.HI R23, RZ, UR7, R4 ;  /* 0x00000007ff177c19 */ /* 0x000fc60008011604 */
[----:B------:R-:W-:Y:S02]  /*8b50*/  IMAD.MOV.U32 R4, RZ, RZ, R20 ;  /* 0x000000ffff047224 */ /* 0x000fe400078e0014 */
[----:B------:R-:W-:Y:S01]  /*8b60*/  IMAD.MOV.U32 R5, RZ, RZ, R23 ;  /* 0x000000ffff057224 */ /* 0x000fe200078e0017 */
[----:B-1----:R-:W-:Y:S06]  /*8b70*/  @!P0 BRA `(.L_x_162) ;  /* 0x0000000000288947 */ /* 0x002fec0003800000 */
[----:B------:R-:W-:Y:S02]  /*8b80*/  ULDC UR7, c[0x0][0x8f4] ;  /* 0x00023d0000077ab9 */ /* 0x000fe40000000800 */
[----:B------:R-:W-:-:S04]  /*8b90*/  IADD3 R5, P0, R20, UR7, RZ ;  /* 0x0000000714057c10 */ /* 0x000fc8000ff1e0ff */
[----:B------:R-:W-:-:S05]  /*8ba0*/  IADD3.X R23, RZ, R23, RZ, P0, !PT ;  /* 0x00000017ff177210 */ /* 0x000fca00007fe4ff */
[----:B------:R-:W-:-:S04]  /*8bb0*/  IMAD.WIDE.U32 R6, R23, UR10, RZ ;  /* 0x0000000a17067c25 */ /* 0x000fc8000f8e00ff */
[----:B------:R-:W-:-:S04]  /*8bc0*/  IMAD.WIDE.U32 R6, P0, R5, UR11, R6 ;  /* 0x0000000b05067c25 */ /* 0x000fc8000f800006 */
[----:B------:R-:W-:-:S04]  /*8bd0*/  IMAD.WIDE.U32 R4, R5, UR10, RZ ;  /* 0x0000000a05047c25 */ /* 0x000fc8000f8e00ff */
[----:B------:R-:W-:Y:S01]  /*8be0*/  IMAD.MOV.U32 R4, RZ, RZ, R7 ;  /* 0x000000ffff047224 */ /* 0x000fe200078e0007 */
[----:B------:R-:W-:Y:S01]  /*8bf0*/  IADD3 RZ, P1, R5, R6, RZ ;  /* 0x0000000605ff7210 */ /* 0x000fe20007f3e0ff */
[----:B------:R-:W-:-:S04]  /*8c00*/  IMAD.X R5, RZ, RZ, RZ, P0 ;  /* 0x000000ffff057224 */ /* 0x000fc800000e06ff */
[----:B------:R-:W-:-:S08]  /*8c10*/  IMAD.WIDE.U32.X R4, R23, UR11, R4, P1 ;  /* 0x0000000b17047c25 */ /* 0x000fd000088e0404 */
.L_x_162:
[----:B------:R-:W-:Y:S01]  /*8c20*/  ISETP.NE.AND P0, PT, R2, 0x1, PT ;  /* 0x000000010200780c */ /* 0x000fe20003f05270 */
[----:B------:R-:W-:Y:S01]  /*8c30*/  ULDC UR7, c[0x0][0x8f0] ;  /* 0x00023c0000077ab9 */ /* 0x000fe20000000800 */
[----:B------:R-:W-:Y:S01]  /*8c40*/  LOP3.LUT R21, R21, UR18, RZ, 0xc0, !PT ;  /* 0x0000001215157c12 */ /* 0x000fe2000f8ec0ff */
[----:B--2---:R-:W-:Y:S01]  /*8c50*/  IMAD.MOV R24, RZ, RZ, -R24 ;  /* 0x000000ffff187224 */ /* 0x004fe200078e0a18 */
[----:B------:R-:W-:Y:S01]  /*8c60*/  SHF.R.U64 R4, R4, UR7, R5 ;  /* 0x0000000704047c19 */ /* 0x000fe20008001205 */
[----:B------:R-:W-:Y:S01]  /*8c70*/  ULDC UR7, c[0x0][0x8e0] ;  /* 0x0002380000077ab9 */ /* 0x000fe20000000800 */
[----:B------:R-:W-:Y:S01]  /*8c80*/  LOP3.LUT R15, R15, UR6, RZ, 0xc0, !PT ;  /* 0x000000060f0f7c12 */ /* 0x000fe2000f8ec0ff */
[----:B------:R-:W-:Y:S02]  /*8c90*/  ULDC UR8, c[0x0][0x8b8] ;  /* 0x00022e0000087ab9 */ /* 0x000fe40000000800 */
[----:B------:R-:W-:Y:S02]  /*8ca0*/  IMAD.MOV R5, RZ, RZ, -R4 ;  /* 0x000000ffff057224 */ /* 0x000fe400078e0a04 */
[----:B------:R-:W-:-:S02]  /*8cb0*/  IMAD R21, R4, UR19, R21 ;  /* 0x0000001304157c24 */ /* 0x000fc4000f8e0215 */
[----:B---3--:R-:W-:Y:S02]  /*8cc0*/  @P0 IMAD R14, R22, R24, R11 ;  /* 0x00000018160e0224 */ /* 0x008fe400078e020b */
[----:B------:R-:W-:Y:S01]  /*8cd0*/  IMAD R20, R5, UR7, R20 ;  /* 0x0000000705147c24 */ /* 0x000fe2000f8e0214 */
[----:B------:R-:W-:Y:S01]  /*8ce0*/  ULDC UR7, c[0x0][0x8a8] ;  /* 0x00022a0000077ab9 */ /* 0x000fe20000000800 */
[----:B------:R-:W-:Y:S02]  /*8cf0*/  IMAD R14, R21, UR8, R14 ;  /* 0x00000008150e7c24 */ /* 0x000fe4000f8e020e */
[----:B------:R-:W-:Y:S02]  /*8d00*/  IMAD R5, R20, UR7, R15 ;  /* 0x0000000714057c24 */ /* 0x000fe4000f8e020f */
[----:B------:R-:W-:-:S03]  /*8d10*/  IMAD.MOV.U32 R4, RZ, RZ, 0x1 ;  /* 0x00000001ff047424 */ /* 0x000fc600078e00ff */
[----:B------:R-:W-:Y:S02]  /*8d20*/  SEL R7, R5, R14, !P0 ;  /* 0x0000000e05077207 */ /* 0x000fe40004000000 */
[----:B------:R-:W-:-:S07]  /*8d30*/  SEL R20, R14, R5, !P0 ;  /* 0x000000050e147207 */ /* 0x000fce0004000000 */
.L_x_160:
[----:B------:R-:W-:Y:S05]  /*8d40*/  BSYNC B1 ;  /* 0x0000000000017941 */ /* 0x000fea0003800000 */
.L_x_159:
[----:B------:R-:W-:-:S13]  /*8d50*/  LOP3.LUT P0, RZ, R4, 0xff, RZ, 0xc0, !PT ;  /* 0x000000ff04ff7812 */ /* 0x000fda000780c0ff */
[----:B------:R-:W-:Y:S05]  /*8d60*/  @P0 BRA `(.L_x_163) ;  /* 0xfffffff400480947 */ /* 0x000fea000383ffff */
[----:B------:R-:W-:Y:S05]  /*8d70*/  BSYNC B0 ;  /* 0x0000000000007941 */ /* 0x000fea0003800000 */
.L_x_152:
[----:B------:R-:W-:-:S03]  /*8d80*/  UMOV UR7, 0xffffffff ;  /* 0xffffffff00077882 */ /* 0x000fc60000000000 */
[----:B------:R-:W-:Y:S05]  /*8d90*/  BRA.DIV UR7, `(.L_x_164) ;  /* 0x0000000a07f87947 */ /* 0x000fea000b800000 */
[----:B------:R-:W-:-:S13]  /*8da0*/  ELECT P6, URZ, PT ;  /* 0x00000000003f782f */ /* 0x000fda00038c0000 */
.L_x_195:
[----:B------:R-:W-:Y:S04]  /*8db0*/  BSSY B0, `(.L_x_165) ;  /* 0x0000061000007945 */ /* 0x000fe80003800000 */
[----:B------:R-:W-:Y:S05]  /*8dc0*/  @!P6 BRA `(.L_x_166) ;  /* 0x00000004007ce947 */ /* 0x000fea0003800000 */
[----:B------:R-:W-:-:S04]  /*8dd0*/  LOP3.LUT R19, R19, 0x2, RZ, 0xfc, !PT ;  /* 0x0000000213137812 */ /* 0x000fc800078efcff */
[----:B------:R-:W-:-:S13]  /*8de0*/  ISETP.NE.AND P0, PT, R19, 0x3, PT ;  /* 0x000000031300780c */ /* 0x000fda0003f05270 */
[----:B------:R-:W-:Y:S05]  /*8df0*/  @!P0 BRA `(.L_x_167) ;  /* 0x0000000000048947 */ /* 0x000fea0003800000 */
[----:B------:R-:W-:Y:S01]  /*8e00*/  BPT.TRAP 0x1 ;  /* 0x000000040000795c */ /* 0x000fe20000300000 */
.L_x_167:
[----:B------:R-:W1:Y:S01]  /*8e10*/  S2R R3, SR_CgaCtaId ;  /* 0x0000000000037919 */ /* 0x000e620000008800 */
[----:B------:R-:W-:-:S04]  /*8e20*/  MOV R2, 0x400 ;  /* 0x0000040000027802 */ /* 0x000fc80000000f00 */
[----:B-1----:R-:W-:Y:S02]  /*8e30*/  LEA R3, R3, R2, 0x18 ;  /* 0x0000000203037211 */ /* 0x002fe400078ec0ff */
[----:B------:R-:W-:Y:S02]  /*8e40*/  SHF.L.U32 R2, R0, 0x1f, RZ ;  /* 0x0000001f00027819 */ /* 0x000fe400000006ff */
[----:B------:R-:W-:-:S05]  /*8e50*/  IADD3 R3, R3, 0x50, RZ ;  /* 0x0000005003037810 */ /* 0x000fca0007ffe0ff */
[C---:B------:R-:W-:Y:S02]  /*8e60*/  IMAD R7, R12.reuse, 0x8, R3 ;  /* 0x000000080c077824 */ /* 0x040fe400078e0203 */
[----:B------:R-:W-:Y:S02]  /*8e70*/  VIADD R12, R12, 0x1 ;  /* 0x000000010c0c7836 */ /* 0x000fe40000000000 */
[----:B------:R-:W1:Y:S03]  /*8e80*/  SYNCS.PHASECHK.TRANS64.TRYWAIT P0, [R7+URZ], R2 ;  /* 0x00000002070075a7 */ /* 0x000e66000800017f */
[----:B------:R-:W-:-:S04]  /*8e90*/  ISETP.NE.AND P1, PT, R12, 0xa, PT ;  /* 0x0000000a0c00780c */ /* 0x000fc80003f25270 */
[----:B------:R-:W-:Y:S02]  /*8ea0*/  SEL R5, RZ, 0x1, P1 ;  /* 0x00000001ff057807 */ /* 0x000fe40000800000 */
[----:B------:R-:W-:Y:S02]  /*8eb0*/  SEL R12, R12, RZ, P1 ;  /* 0x000000ff0c0c7207 */ /* 0x000fe40000800000 */
[----:B------:R-:W-:-:S03]  /*8ec0*/  LOP3.LUT R5, R0, R5, RZ, 0x3c, !PT ;  /* 0x0000000500057212 */ /* 0x000fc600078e3cff */
[----:B------:R-:W-:Y:S01]  /*8ed0*/  IMAD R9, R12, 0x8, R3 ;  /* 0x000000080c097824 */ /* 0x000fe200078e0203 */
[----:B------:R-:W-:Y:S01]  /*8ee0*/  SHF.L.U32 R4, R5, 0x1f, RZ ;  /* 0x0000001f05047819 */ /* 0x000fe200000006ff */
[----:B-1----:R-:W-:Y:S06]  /*8ef0*/  @!P0 BRA `(.L_x_168) ;  /* 0x0000000800c08947 */ /* 0x002fec0003800000 */
.L_x_196:
[----:B------:R-:W2:Y:S01]  /*8f00*/  SYNCS.PHASECHK.TRANS64.TRYWAIT P0, [R9+URZ], R4 ;  /* 0x00000004090075a7 */ /* 0x000ea2000800017f */
[----:B------:R-:W-:-:S05]  /*8f10*/  VIADD R0, R12, 0x1 ;  /* 0x000000010c007836 */ /* 0x000fca0000000000 */
[----:B------:R-:W-:-:S04]  /*8f20*/  ISETP.NE.AND P1, PT, R0, 0xa, PT ;  /* 0x0000000a0000780c */ /* 0x000fc80003f25270 */
[----:B-1----:R-:W-:Y:S02]  /*8f30*/  SEL R2, RZ, 0x1, P1 ;  /* 0x00000001ff027807 */ /* 0x002fe40000800000 */
[----:B------:R-:W-:Y:S02]  /*8f40*/  SEL R0, R0, RZ, P1 ;  /* 0x000000ff00007207 */ /* 0x000fe40000800000 */
[----:B------:R-:W-:-:S03]  /*8f50*/  LOP3.LUT R7, R5, R2, RZ, 0x3c, !PT ;  /* 0x0000000205077212 */ /* 0x000fc600078e3cff */
[----:B------:R-:W-:Y:S01]  /*8f60*/  IMAD R6, R0, 0x8, R3 ;  /* 0x0000000800067824 */ /* 0x000fe200078e0203 */
[----:B------:R-:W-:Y:S01]  /*8f70*/  SHF.L.U32 R5, R7, 0x1f, RZ ;  /* 0x0000001f07057819 */ /* 0x000fe200000006ff */
[----:B--2---:R-:W-:Y:S06]  /*8f80*/  @!P0 BRA `(.L_x_169) ;  /* 0x0000000800b08947 */ /* 0x004fec0003800000 */
.L_x_197:
[----:B------:R-:W2:Y:S01]  /*8f90*/  SYNCS.PHASECHK.TRANS64.TRYWAIT P0, [R6+URZ], R5 ;  /* 0x00000005060075a7 */ /* 0x000ea2000800017f */
[----:B------:R-:W-:-:S04]  /*8fa0*/  IADD3 R0, R0, 0x1, RZ ;  /* 0x0000000100007810 */ /* 0x000fc80007ffe0ff */
[----:B------:R-:W-:-:S04]  /*8fb0*/  ISETP.NE.AND P1, PT, R0, 0xa, PT ;  /* 0x0000000a0000780c */ /* 0x000fc80003f25270 */
[----:B------:R-:W-:Y:S02]  /*8fc0*/  SEL R2, RZ, 0x1, P1 ;  /* 0x00000001ff027807 */ /* 0x000fe40000800000 */
[----:B------:R-:W-:Y:S02]  /*8fd0*/  SEL R0, R0, RZ, P1 ;  /* 0x000000ff00007207 */ /* 0x000fe40000800000 */
[----:B------:R-:W-:-:S03]  /*8fe0*/  LOP3.LUT R7, R7, R2, RZ, 0x3c, !PT ;  /* 0x0000000207077212 */ /* 0x000fc600078e3cff */
[----:B-1----:R-:W-:Y:S01]  /*8ff0*/  IMAD R9, R0, 0x8, R3 ;  /* 0x0000000800097824 */ /* 0x002fe200078e0203 */
[----:B------:R-:W-:Y:S01]  /*9000*/  SHF.L.U32 R4, R7, 0x1f, RZ ;  /* 0x0000001f07047819 */ /* 0x000fe200000006ff */
[----:B--2---:R-:W-:Y:S06]  /*9010*/  @!P0 BRA `(.L_x_170) ;  /* 0x0000000800a08947 */ /* 0x004fec0003800000 */
.L_x_198:
[----:B------:R-:W2:Y:S01]  /*9020*/  SYNCS.PHASECHK.TRANS64.TRYWAIT P0, [R9+URZ], R4 ;  /* 0x00000004090075a7 */ /* 0x000ea2000800017f */
[----:B------:R-:W-:-:S05]  /*9030*/  VIADD R0, R0, 0x1 ;  /* 0x0000000100007836 */ /* 0x000fca0000000000 */
[----:B------:R-:W-:-:S04]  /*9040*/  ISETP.NE.AND P1, PT, R0, 0xa, PT ;  /* 0x0000000a0000780c */ /* 0x000fc80003f25270 */
[----:B------:R-:W-:Y:S02]  /*9050*/  SEL R2, RZ, 0x1, P1 ;  /* 0x00000001ff027807 */ /* 0x000fe40000800000 */
[----:B------:R-:W-:Y:S02]  /*9060*/  SEL R0, R0, RZ, P1 ;  /* 0x000000ff00007207 */ /* 0x000fe40000800000 */
[----:B------:R-:W-:-:S03]  /*9070*/  LOP3.LUT R7, R7, R2, RZ, 0x3c, !PT ;  /* 0x0000000207077212 */ /* 0x000fc600078e3cff */
[----:B-1----:R-:W-:Y:S01]  /*9080*/  IMAD R6, R0, 0x8, R3 ;  /* 0x0000000800067824 */ /* 0x002fe200078e0203 */
[----:B------:R-:W-:Y:S01]  /*9090*/  SHF.L.U32 R5, R7, 0x1f, RZ ;  /* 0x0000001f07057819 */ /* 0x000fe200000006ff */
[----:B--2---:R-:W-:Y:S06]  /*90a0*/  @!P0 BRA `(.L_x_171) ;  /* 0x0000000800908947 */ /* 0x004fec0003800000 */
.L_x_199:
        /* <DEDUP_REMOVED lines=9> */
.L_x_200:
        /* <DEDUP_REMOVED lines=9> */
.L_x_201:
        /* <DEDUP_REMOVED lines=9> */
.L_x_202:
        /* <DEDUP_REMOVED lines=9> */
.L_x_203:
[----:B------:R-:W2:Y:S01]  /*92f0*/  SYNCS.PHASECHK.TRANS64.TRYWAIT P0, [R6+URZ], R5 ;  /* 0x00000005060075a7 */ /* 0x000ea2000800017f */
[----:B------:R-:W-:-:S04]  /*9300*/  IADD3 R0, R0, 0x1, RZ ;  /* 0x0000000100007810 */ /* 0x000fc80007ffe0ff */
[----:B------:R-:W-:-:S04]  /*9310*/  ISETP.NE.AND P1, PT, R0, 0xa, PT ;  /* 0x0000000a0000780c */ /* 0x000fc80003f25270 */
[----:B------:R-:W-:Y:S02]  /*9320*/  SEL R2, RZ, 0x1, P1 ;  /* 0x00000001ff027807 */ /* 0x000fe40000800000 */
[----:B------:R-:W-:Y:S02]  /*9330*/  SEL R0, R0, RZ, P1 ;  /* 0x000000ff00007207 */ /* 0x000fe40000800000 */
[----:B------:R-:W-:Y:S01]  /*9340*/  LOP3.LUT R2, R7, R2, RZ, 0x3c, !PT ;  /* 0x0000000207027212 */ /* 0x000fe200078e3cff */
[----:B--2---:R-:W-:Y:S06]  /*9350*/  @!P0 BRA `(.L_x_176) ;  /* 0x0000000800488947 */ /* 0x004fec0003800000 */
.L_x_204:
[----:B------:R-:W-:Y:S01]  /*9360*/  IMAD R3, R0, 0x8, R3 ;  /* 0x0000000800037824 */ /* 0x000fe200078e0203 */
[----:B------:R-:W-:-:S07]  /*9370*/  SHF.L.U32 R0, R2, 0x1f, RZ ;  /* 0x0000001f02007819 */ /* 0x000fce00000006ff */
.L_x_177:
[----:B---3--:R3:W4:Y:S02]  /*9380*/  SYNCS.PHASECHK.TRANS64.TRYWAIT P0, [R3+URZ], R0 ;  /* 0x00000000030075a7 */ /* 0x008724000800017f */
[----:B----4-:R-:W-:Y:S05]  /*9390*/  @!P0 NANOSLEEP.SYNCS 0x989680 ;  /* 0x009896800000895d */ /* 0x010fea0003900000 */
[----:B------:R-:W4:Y:S02]  /*93a0*/  @!P0 SYNCS.PHASECHK.TRANS64 P0, [R3+URZ], R0 ;  /* 0x00000000030085a7 */ /* 0x000f24000800007f */
[----:B----4-:R-:W-:Y:S05]  /*93b0*/  @!P0 BRA `(.L_x_177) ;  /* 0xfffffffc00f08947 */ /* 0x010fea000383ffff */
.L_x_166:
[----:B------:R-:W-:Y:S05]  /*93c0*/  BSYNC B0 ;  /* 0x0000000000007941 */ /* 0x000fea0003800000 */
.L_x_165:
[----:B------:R-:W-:Y:S05]  /*93d0*/  EXIT ;  /* 0x000000000000794d */ /* 0x000fea0003800000 */
.L_x_24:
[----:B---3--:R-:W-:-:S04]  /*93e0*/  IMAD.U32 R5, RZ, RZ, UR5 ;  /* 0x00000005ff057e24 */ /* 0x008fc8000f8e00ff */
[----:B------:R3:W4:Y:S03]  /*93f0*/  SYNCS.PHASECHK.TRANS64.TRYWAIT P0, [R5+URZ], R0 ;  /* 0x00000000050075a7 */ /* 0x000726000800017f */
[----:B----4-:R-:W-:Y:S05]  /*9400*/  @!P0 NANOSLEEP.SYNCS 0x989680 ;  /* 0x009896800000895d */ /* 0x010fea0003900000 */
[----:B------:R-:W4:Y:S02]  /*9410*/  @!P0 SYNCS.PHASECHK.TRANS64 P0, [R5+URZ], R0 ;  /* 0x00000000050085a7 */ /* 0x000f24000800007f */
[----:B----4-:R-:W-:Y:S05]  /*9420*/  @!P0 BRA `(.L_x_24) ;  /* 0xfffffffc00ec8947 */ /* 0x010fea000383ffff */
[----:B------:R-:W-:Y:S05]  /*9430*/  BRA `(.L_x_23) ;  /* 0xffffff88004c7947 */ /* 0x000fea000383ffff */
.L_x_30:
[----:B---3--:R-:W-:-:S04]  /*9440*/  IMAD.U32 R6, RZ, RZ, UR8 ;  /* 0x00000008ff067e24 */ /* 0x008fc8000f8e00ff */
[----:B------:R3:W4:Y:S03]  /*9450*/  SYNCS.PHASECHK.TRANS64.TRYWAIT P0, [R6+URZ], R5 ;  /* 0x00000005060075a7 */ /* 0x000726000800017f */
[----:B----4-:R-:W-:Y:S05]  /*9460*/  @!P0 NANOSLEEP.SYNCS 0x989680 ;  /* 0x009896800000895d */ /* 0x010fea0003900000 */
[----:B------:R-:W4:Y:S02]  /*9470*/  @!P0 SYNCS.PHASECHK.TRANS64 P0, [R6+URZ], R5 ;  /* 0x00000005060085a7 */ /* 0x000f24000800007f */
[----:B----4-:R-:W-:Y:S05]  /*9480*/  @!P0 BRA `(.L_x_30) ;  /* 0xfffffffc00ec8947 */ /* 0x010fea000383ffff */
[----:B------:R-:W-:Y:S05]  /*9490*/  BRA `(.L_x_29) ;  /* 0xffffff9000c07947 */ /* 0x000fea000383ffff */
.L_x_57:
[----:B--2---:R2:W3:Y:S02]  /*94a0*/  SYNCS.PHASECHK.TRANS64.TRYWAIT P2, [R14+URZ+0xa0], R3 ;  /* 0x0000a0030e0075a7 */ /* 0x0044e4000804017f */
[----:B---3--:R-:W-:Y:S05]  /*94b0*/  @!P2 NANOSLEEP.SYNCS 0x989680 ;  /* 0x009896800000a95d */ /* 0x008fea0003900000 */
[----:B------:R-:W3:Y:S02]  /*94c0*/  @!P2 SYNCS.PHASECHK.TRANS64 P2, [R14+URZ+0xa0], R3 ;  /* 0x0000a0030e00a5a7 */ /* 0x000ee4000804007f */
[----:B---3--:R-:W-:Y:S05]  /*94d0*/  @!P2 BRA `(.L_x_57) ;  /* 0xfffffffc00f0a947 */ /* 0x008fea000383ffff */
[----:B------:R-:W-:Y:S05]  /*94e0*/  BRA `(.L_x_178) ;  /* 0xffffffa8002c7947 */ /* 0x000fea000383ffff */
.L_x_68:
[----:B--2---:R2:W3:Y:S02]  /*94f0*/  SYNCS.PHASECHK.TRANS64.TRYWAIT P3, [R15+URZ+0xa0], R10 ;  /* 0x0000a00a0f0075a7 */ /* 0x0044e4000806017f */
[----:B---3--:R-:W-:Y:S05]  /*9500*/  @!P3 NANOSLEEP.SYNCS 0x989680 ;  /* 0x009896800000b95d */ /* 0x008fea0003900000 */
[----:B------:R-:W3:Y:S02]  /*9510*/  @!P3 SYNCS.PHASECHK.TRANS64 P3, [R15+URZ+0xa0], R10 ;  /* 0x0000a00a0f00b5a7 */ /* 0x000ee4000806007f */
[----:B---3--:R-:W-:Y:S05]  /*9520*/  @!P3 BRA `(.L_x_68) ;  /* 0xfffffffc00f0b947 */ /* 0x008fea000383ffff */
[----:B------:R-:W-:Y:S05]  /*9530*/  BRA `(.L_x_179) ;  /* 0xffffffb000c47947 */ /* 0x000fea000383ffff */
.L_x_79:
[----:B--2---:R2:W3:Y:S02]  /*9540*/  SYNCS.PHASECHK.TRANS64.TRYWAIT P3, [R14+URZ+0xa0], R11 ;  /* 0x0000a00b0e0075a7 */ /* 0x0044e4000806017f */
[----:B---3--:R-:W-:Y:S05]  /*9550*/  @!P3 NANOSLEEP.SYNCS 0x989680 ;  /* 0x009896800000b95d */ /* 0x008fea0003900000 */
[----:B------:R-:W3:Y:S02]  /*9560*/  @!P3 SYNCS.PHASECHK.TRANS64 P3, [R14+URZ+0xa0], R11 ;  /* 0x0000a00b0e00b5a7 */ /* 0x000ee4000806007f */
[----:B---3--:R-:W-:Y:S05]  /*9570*/  @!P3 BRA `(.L_x_79) ;  /* 0xfffffffc00f0b947 */ /* 0x008fea000383ffff */
[----:B------:R-:W-:Y:S05]  /*9580*/  BRA `(.L_x_180) ;  /* 0xffffffb800e47947 */ /* 0x000fea000383ffff */
.L_x_90:
[----:B--2---:R2:W3:Y:S02]  /*9590*/  SYNCS.PHASECHK.TRANS64.TRYWAIT P0, [R11+URZ+0xa0], R10 ;  /* 0x0000a00a0b0075a7 */ /* 0x0044e4000800017f */
[----:B---3--:R-:W-:Y:S05]  /*95a0*/  @!P0 NANOSLEEP.SYNCS 0x989680 ;  /* 0x009896800000895d */ /* 0x008fea0003900000 */
[----:B------:R-:W3:Y:S02]  /*95b0*/  @!P0 SYNCS.PHASECHK.TRANS64 P0, [R11+URZ+0xa0], R10 ;  /* 0x0000a00a0b0085a7 */ /* 0x000ee4000800007f */
[----:B---3--:R-:W-:Y:S05]  /*95c0*/  @!P0 BRA `(.L_x_90) ;  /* 0xfffffffc00f08947 */ /* 0x008fea000383ffff */
[----:B------:R-:W-:Y:S05]  /*95d0*/  BRA `(.L_x_181) ;  /* 0xffffffc400047947 */ /* 0x000fea000383ffff */
.L_x_106:
[----:B-1----:R-:W-:-:S04]  /*95e0*/  IMAD.U32 R6, RZ, RZ, UR4 ;  /* 0x00000004ff067e24 */ /* 0x002fc8000f8e00ff */
[----:B------:R1:W2:Y:S03]  /*95f0*/  SYNCS.PHASECHK.TRANS64.TRYWAIT P0, [R6+URZ+0xe8], R3 ;  /* 0x0000e803060075a7 */ /* 0x0002a6000800017f */
[----:B--2---:R-:W-:Y:S05]  /*9600*/  @!P0 NANOSLEEP.SYNCS 0x989680 ;  /* 0x009896800000895d */ /* 0x004fea0003900000 */
[----:B------:R-:W2:Y:S02]  /*9610*/  @!P0 SYNCS.PHASECHK.TRANS64 P0, [R6+URZ+0xe8], R3 ;  /* 0x0000e803060085a7 */ /* 0x000ea4000800007f */
[----:B--2---:R-:W-:Y:S05]  /*9620*/  @!P0 BRA `(.L_x_106) ;  /* 0xfffffffc00ec8947 */ /* 0x004fea000383ffff */
[----:B------:R-:W-:Y:S05]  /*9630*/  BRA `(.L_x_105) ;  /* 0xffffffd800287947 */ /* 0x000fea000383ffff */
.L_x_115:
[----:B-1----:R-:W-:-:S04]  /*9640*/  IMAD.U32 R5, RZ, RZ, UR4 ;  /* 0x00000004ff057e24 */ /* 0x002fc8000f8e00ff */
[----:B------:R1:W2:Y:S03]  /*9650*/  SYNCS.PHASECHK.TRANS64.TRYWAIT P1, [R5+URZ+0xc0], R4 ;  /* 0x0000c004050075a7 */ /* 0x0002a6000802017f */
[----:B--2---:R-:W-:Y:S05]  /*9660*/  @!P1 NANOSLEEP.SYNCS 0x989680 ;  /* 0x009896800000995d */ /* 0x004fea0003900000 */
[----:B------:R-:W2:Y:S02]  /*9670*/  @!P1 SYNCS.PHASECHK.TRANS64 P1, [R5+URZ+0xc0], R4 ;  /* 0x0000c004050095a7 */ /* 0x000ea4000802007f */
[----:B--2---:R-:W-:Y:S05]  /*9680*/  @!P1 BRA `(.L_x_115) ;  /* 0xfffffffc00ec9947 */ /* 0x004fea000383ffff */
[----:B------:R-:W-:Y:S05]  /*9690*/  BRA `(.L_x_182) ;  /* 0xffffffdc00107947 */ /* 0x000fea000383ffff */
.L_x_121:
[----:B-12---:R-:W-:-:S04]  /*96a0*/  MOV R5, UR4 ;  /* 0x0000000400057c02 */ /* 0x006fc80008000f00 */
[----:B------:R1:W2:Y:S03]  /*96b0*/  SYNCS.PHASECHK.TRANS64.TRYWAIT P1, [R5+URZ+0xc8], R4 ;  /* 0x0000c804050075a7 */ /* 0x0002a6000802017f */
[----:B--2---:R-:W-:Y:S05]  /*96c0*/  @!P1 NANOSLEEP.SYNCS 0x989680 ;  /* 0x009896800000995d */ /* 0x004fea0003900000 */
[----:B------:R-:W2:Y:S02]  /*96d0*/  @!P1 SYNCS.PHASECHK.TRANS64 P1, [R5+URZ+0xc8], R4 ;  /* 0x0000c804050095a7 */ /* 0x000ea4000802007f */
[----:B--2---:R-:W-:Y:S05]  /*96e0*/  @!P1 BRA `(.L_x_121) ;  /* 0xfffffffc00ec9947 */ /* 0x004fea000383ffff */
[----:B------:R-:W-:Y:S05]  /*96f0*/  BRA `(.L_x_183) ;  /* 0xffffffdc00587947 */ /* 0x000fea000383ffff */
.L_x_127:
[----:B-123--:R-:W-:-:S04]  /*9700*/  IMAD.U32 R5, RZ, RZ, UR4 ;  /* 0x00000004ff057e24 */ /* 0x00efc8000f8e00ff */
[----:B------:R1:W2:Y:S03]  /*9710*/  SYNCS.PHASECHK.TRANS64.TRYWAIT P1, [R5+URZ+0xd0], R4 ;  /* 0x0000d004050075a7 */ /* 0x0002a6000802017f */
[----:B--2---:R-:W-:Y:S05]  /*9720*/  @!P1 NANOSLEEP.SYNCS 0x989680 ;  /* 0x009896800000995d */ /* 0x004fea0003900000 */
[----:B------:R-:W2:Y:S02]  /*9730*/  @!P1 SYNCS.PHASECHK.TRANS64 P1, [R5+URZ+0xd0], R4 ;  /* 0x0000d004050095a7 */ /* 0x000ea4000802007f */
[----:B--2---:R-:W-:Y:S05]  /*9740*/  @!P1 BRA `(.L_x_127) ;  /* 0xfffffffc00ec9947 */ /* 0x004fea000383ffff */
[----:B------:R-:W-:Y:S05]  /*9750*/  BRA `(.L_x_184) ;  /* 0xffffffdc00ac7947 */ /* 0x000fea000383ffff */
.L_x_133:
[----:B-1234-:R-:W-:-:S04]  /*9760*/  IMAD.U32 R5, RZ, RZ, UR4 ;  /* 0x00000004ff057e24 */ /* 0x01efc8000f8e00ff */
[----:B------:R1:W2:Y:S03]  /*9770*/  SYNCS.PHASECHK.TRANS64.TRYWAIT P1, [R5+URZ+0xd8], R4 ;  /* 0x0000d804050075a7 */ /* 0x0002a6000802017f */
[----:B--2---:R-:W-:Y:S05]  /*9780*/  @!P1 NANOSLEEP.SYNCS 0x989680 ;  /* 0x009896800000995d */ /* 0x004fea0003900000 */
[----:B------:R-:W2:Y:S02]  /*9790*/  @!P1 SYNCS.PHASECHK.TRANS64 P1, [R5+URZ+0xd8], R4 ;  /* 0x0000d804050095a7 */ /* 0x000ea4000802007f */
[----:B--2---:R-:W-:Y:S05]  /*97a0*/  @!P1 BRA `(.L_x_133) ;  /* 0xfffffffc00ec9947 */ /* 0x004fea000383ffff */
[----:B------:R-:W-:Y:S05]  /*97b0*/  BRA `(.L_x_185) ;  /* 0xffffffdc00f47947 */ /* 0x000fea000383ffff */
.L_x_145:
[----:B-1----:R1:W2:Y:S02]  /*97c0*/  SYNCS.PHASECHK.TRANS64.TRYWAIT P0, [R5+URZ+0xc0], R0 ;  /* 0x0000c000050075a7 */ /* 0x0022a4000800017f */
[----:B--2---:R-:W-:Y:S05]  /*97d0*/  @!P0 NANOSLEEP.SYNCS 0x989680 ;  /* 0x009896800000895d */ /* 0x004fea0003900000 */
[----:B------:R-:W2:Y:S02]  /*97e0*/  @!P0 SYNCS.PHASECHK.TRANS64 P0, [R5+URZ+0xc0], R0 ;  /* 0x0000c000050085a7 */ /* 0x000ea4000800007f */
[----:B--2---:R-:W-:Y:S05]  /*97f0*/  @!P0 BRA `(.L_x_145) ;  /* 0xfffffffc00f08947 */ /* 0x004fea000383ffff */
[----:B------:R-:W-:Y:S05]  /*9800*/  BRA `(.L_x_186) ;  /* 0xffffffe400f07947 */ /* 0x000fea000383ffff */
.L_x_147:
[----:B--2---:R2:W3:Y:S02]  /*9810*/  SYNCS.PHASECHK.TRANS64.TRYWAIT P0, [R5+URZ+0xc8], R0 ;  /* 0x0000c800050075a7 */ /* 0x0044e4000800017f */
[----:B---3--:R-:W-:Y:S05]  /*9820*/  @!P0 NANOSLEEP.SYNCS 0x989680 ;  /* 0x009896800000895d */ /* 0x008fea0003900000 */
[----:B------:R-:W3:Y:S02]  /*9830*/  @!P0 SYNCS.PHASECHK.TRANS64 P0, [R5+URZ+0xc8], R0 ;  /* 0x0000c800050085a7 */ /* 0x000ee4000800007f */
[----:B---3--:R-:W-:Y:S05]  /*9840*/  @!P0 BRA `(.L_x_147) ;  /* 0xfffffffc00f08947 */ /* 0x008fea000383ffff */
[----:B------:R-:W-:Y:S05]  /*9850*/  BRA `(.L_x_187) ;  /* 0xffffffe400ec7947 */ /* 0x000fea000383ffff */
.L_x_149:
[----:B---3--:R3:W4:Y:S02]  /*9860*/  SYNCS.PHASECHK.TRANS64.TRYWAIT P0, [R5+URZ+0xd0], R0 ;  /* 0x0000d000050075a7 */ /* 0x008724000800017f */
[----:B----4-:R-:W-:Y:S05]  /*9870*/  @!P0 NANOSLEEP.SYNCS 0x989680 ;  /* 0x009896800000895d */ /* 0x010fea0003900000 */
[----:B------:R-:W4:Y:S02]  /*9880*/  @!P0 SYNCS.PHASECHK.TRANS64 P0, [R5+URZ+0xd0], R0 ;  /* 0x0000d000050085a7 */ /* 0x000f24000800007f */
[----:B----4-:R-:W-:Y:S05]  /*9890*/  @!P0 BRA `(.L_x_149) ;  /* 0xfffffffc00f08947 */ /* 0x010fea000383ffff */
[----:B------:R-:W-:Y:S05]  /*98a0*/  BRA `(.L_x_188) ;  /* 0xffffffe400e87947 */ /* 0x000fea000383ffff */
.L_x_153:
[----:B------:R-:W-:Y:S01]  /*98b0*/  BSSY B1, `(.L_x_189) ;  /* 0x0000006000017945 */ /* 0x000fe20003800000 */
[----:B------:R-:W-:-:S07]  /*98c0*/  IMAD.MOV.U32 R15, RZ, RZ, -0x1 ;  /* 0xffffffffff0f7424 */ /* 0x000fce00078e00ff */
[----:B------:R-:W-:Y:S05]  /*98d0*/  WARPSYNC.COLLECTIVE R15, `(.L_x_190) ;  /* 0x000000000f0c7348 */ /* 0x000fea0003c00000 */
[----:B------:R-:W-:Y:S02]  /*98e0*/  ELECT P6, UR62, PT ;  /* 0x00000000003e782f */ /* 0x000fe400038c0000 */
[----:B------:R-:W-:Y:S01]  /*98f0*/  MOV R14, UR62 ;  /* 0x0000003e000e7c02 */ /* 0x000fe20008000f00 */
[----:B------:R-:W-:Y:S10]  /*9900*/  ENDCOLLECTIVE ;  /* 0x000000000000791b */ /* 0x000ff40003800000 */
.L_x_190:
[----:B------:R-:W-:Y:S05]  /*9910*/  BSYNC B1 ;  /* 0x0000000000017941 */ /* 0x000fea0003800000 */
.L_x_189:
[----:B------:R-:W-:Y:S05]  /*9920*/  BRA `(.L_x_191) ;  /* 0xffffffe800647947 */ /* 0x000fea000383ffff */
.L_x_156:
[----:B-1----:R1:W2:Y:S02]  /*9930*/  SYNCS.PHASECHK.TRANS64.TRYWAIT P0, [R14+URZ+0x50], R7 ;  /* 0x000050070e0075a7 */ /* 0x0022a4000800017f */
[----:B--2---:R-:W-:Y:S05]  /*9940*/  @!P0 NANOSLEEP.SYNCS 0x989680 ;  /* 0x009896800000895d */ /* 0x004fea0003900000 */
[----:B------:R-:W2:Y:S02]  /*9950*/  @!P0 SYNCS.PHASECHK.TRANS64 P0, [R14+URZ+0x50], R7 ;  /* 0x000050070e0085a7 */ /* 0x000ea4000800007f */
[----:B--2---:R-:W-:Y:S05]  /*9960*/  @!P0 BRA `(.L_x_156) ;  /* 0xfffffffc00f08947 */ /* 0x004fea000383ffff */
[----:B------:R-:W-:Y:S05]  /*9970*/  BRA `(.L_x_192) ;  /* 0xffffffe8009c7947 */ /* 0x000fea000383ffff */
.L_x_164:
[----:B------:R-:W-:Y:S01]  /*9980*/  BSSY B0, `(.L_x_193) ;  /* 0x0000006000007945 */ /* 0x000fe20003800000 */
[----:B------:R-:W-:-:S07]  /*9990*/  IMAD.MOV.U32 R15, RZ, RZ, -0x1 ;  /* 0xffffffffff0f7424 */ /* 0x000fce00078e00ff */
[----:B------:R-:W-:Y:S05]  /*99a0*/  WARPSYNC.COLLECTIVE R15, `(.L_x_194) ;  /* 0x000000000f0c7348 */ /* 0x000fea0003c00000 */
[----:B------:R-:W-:Y:S02]  /*99b0*/  ELECT P6, UR62, PT ;  /* 0x00000000003e782f */ /* 0x000fe400038c0000 */
[----:B------:R-:W-:Y:S01]  /*99c0*/  MOV R14, UR62 ;  /* 0x0000003e000e7c02 */ /* 0x000fe20008000f00 */
[----:B------:R-:W-:Y:S10]  /*99d0*/  ENDCOLLECTIVE ;  /* 0x000000000000791b */ /* 0x000ff40003800000 */
.L_x_194:
[----:B------:R-:W-:Y:S05]  /*99e0*/  BSYNC B0 ;  /* 0x0000000000007941 */ /* 0x000fea0003800000 */
.L_x_193:
[----:B------:R-:W-:Y:S05]  /*99f0*/  BRA `(.L_x_195) ;  /* 0xfffffff000ec7947 */ /* 0x000fea000383ffff */
.L_x_168:
[----:B-1----:R1:W2:Y:S02]  /*9a00*/  SYNCS.PHASECHK.TRANS64.TRYWAIT P0, [R7+URZ], R2 ;  /* 0x00000002070075a7 */ /* 0x0022a4000800017f */
[----:B--2---:R-:W-:Y:S05]  /*9a10*/  @!P0 NANOSLEEP.SYNCS 0x989680 ;  /* 0x009896800000895d */ /* 0x004fea0003900000 */
[----:B------:R-:W2:Y:S02]  /*9a20*/  @!P0 SYNCS.PHASECHK.TRANS64 P0, [R7+URZ], R2 ;  /* 0x00000002070085a7 */ /* 0x000ea4000800007f */
[----:B--2---:R-:W-:Y:S05]  /*9a30*/  @!P0 BRA `(.L_x_168) ;  /* 0xfffffffc00f08947 */ /* 0x004fea000383ffff */
[----:B------:R-:W-:Y:S05]  /*9a40*/  BRA `(.L_x_196) ;  /* 0xfffffff4002c7947 */ /* 0x000fea000383ffff */
.L_x_169:
[----:B-1----:R1:W2:Y:S02]  /*9a50*/  SYNCS.PHASECHK.TRANS64.TRYWAIT P0, [R9+URZ], R4 ;  /* 0x00000004090075a7 */ /* 0x0022a4000800017f */
[----:B--2---:R-:W-:Y:S05]  /*9a60*/  @!P0 NANOSLEEP.SYNCS 0x989680 ;  /* 0x009896800000895d */ /* 0x004fea0003900000 */
[----:B------:R-:W2:Y:S02]  /*9a70*/  @!P0 SYNCS.PHASECHK.TRANS64 P0, [R9+URZ], R4 ;  /* 0x00000004090085a7 */ /* 0x000ea4000800007f */
[----:B--2---:R-:W-:Y:S05]  /*9a80*/  @!P0 BRA `(.L_x_169) ;  /* 0xfffffffc00f08947 */ /* 0x004fea000383ffff */
[----:B------:R-:W-:Y:S05]  /*9a90*/  BRA `(.L_x_197) ;  /* 0xfffffff4003c7947 */ /* 0x000fea000383ffff */
.L_x_170:
[----:B-1----:R1:W2:Y:S02]  /*9aa0*/  SYNCS.PHASECHK.TRANS64.TRYWAIT P0, [R6+URZ], R5 ;  /* 0x00000005060075a7 */ /* 0x0022a4000800017f */
[----:B--2---:R-:W-:Y:S05]  /*9ab0*/  @!P0 NANOSLEEP.SYNCS 0x989680 ;  /* 0x009896800000895d */ /* 0x004fea0003900000 */
[----:B------:R-:W2:Y:S02]  /*9ac0*/  @!P0 SYNCS.PHASECHK.TRANS64 P0, [R6+URZ], R5 ;  /* 0x00000005060085a7 */ /* 0x000ea4000800007f */
[----:B--2---:R-:W-:Y:S05]  /*9ad0*/  @!P0 BRA `(.L_x_170) ;  /* 0xfffffffc00f08947 */ /* 0x004fea000383ffff */
[----:B------:R-:W-:Y:S05]  /*9ae0*/  BRA `(.L_x_198) ;  /* 0xfffffff4004c7947 */ /* 0x000fea000383ffff */
.L_x_171:
[----:B-1----:R1:W2:Y:S02]  /*9af0*/  SYNCS.PHASECHK.TRANS64.TRYWAIT P0, [R9+URZ], R4 ;  /* 0x00000004090075a7 */ /* 0x0022a4000800017f */
[----:B--2---:R-:W-:Y:S05]  /*9b00*/  @!P0 NANOSLEEP.SYNCS 0x989680 ;  /* 0x009896800000895d */ /* 0x004fea0003900000 */
[----:B------:R-:W2:Y:S02]  /*9b10*/  @!P0 SYNCS.PHASECHK.TRANS64 P0, [R9+URZ], R4 ;  /* 0x00000004090085a7 */ /* 0x000ea4000800007f */
[----:B--2---:R-:W-:Y:S05]  /*9b20*/  @!P0 BRA `(.L_x_171) ;  /* 0xfffffffc00f08947 */ /* 0x004fea000383ffff */
[----:B------:R-:W-:Y:S05]  /*9b30*/  BRA `(.L_x_199) ;  /* 0xfffffff4005c7947 */ /* 0x000fea000383ffff */
.L_x_172:
[----:B-1----:R1:W2:Y:S02]  /*9b40*/  SYNCS.PHASECHK.TRANS64.TRYWAIT P0, [R6+URZ], R5 ;  /* 0x00000005060075a7 */ /* 0x0022a4000800017f */
[----:B--2---:R-:W-:Y:S05]  /*9b50*/  @!P0 NANOSLEEP.SYNCS 0x989680 ;  /* 0x009896800000895d */ /* 0x004fea0003900000 */
[----:B------:R-:W2:Y:S02]  /*9b60*/  @!P0 SYNCS.PHASECHK.TRANS64 P0, [R6+URZ], R5 ;  /* 0x00000005060085a7 */ /* 0x000ea4000800007f */
[----:B--2---:R-:W-:Y:S05]  /*9b70*/  @!P0 BRA `(.L_x_172) ;  /* 0xfffffffc00f08947 */ /* 0x004fea000383ffff */
[----:B------:R-:W-:Y:S05]  /*9b80*/  BRA `(.L_x_200) ;  /* 0xfffffff4006c7947 */ /* 0x000fea000383ffff */
.L_x_173:
[----:B-1----:R1:W2:Y:S02]  /*9b90*/  SYNCS.PHASECHK.TRANS64.TRYWAIT P0, [R9+URZ], R4 ;  /* 0x00000004090075a7 */ /* 0x0022a4000800017f */
[----:B--2---:R-:W-:Y:S05]  /*9ba0*/  @!P0 NANOSLEEP.SYNCS 0x989680 ;  /* 0x009896800000895d */ /* 0x004fea0003900000 */
[----:B------:R-:W2:Y:S02]  /*9bb0*/  @!P0 SYNCS.PHASECHK.TRANS64 P0, [R9+URZ], R4 ;  /* 0x00000004090085a7 */ /* 0x000ea4000800007f */
[----:B--2---:R-:W-:Y:S05]  /*9bc0*/  @!P0 BRA `(.L_x_173) ;  /* 0xfffffffc00f08947 */ /* 0x004fea000383ffff */
[----:B------:R-:W-:Y:S05]  /*9bd0*/  BRA `(.L_x_201) ;  /* 0xfffffff4007c7947 */ /* 0x000fea000383ffff */
.L_x_174:
[----:B-1----:R1:W2:Y:S02]  /*9be0*/  SYNCS.PHASECHK.TRANS64.TRYWAIT P0, [R6+URZ], R5 ;  /* 0x00000005060075a7 */ /* 0x0022a4000800017f */
[----:B--2---:R-:W-:Y:S05]  /*9bf0*/  @!P0 NANOSLEEP.SYNCS 0x989680 ;  /* 0x009896800000895d */ /* 0x004fea0003900000 */
[----:B------:R-:W2:Y:S02]  /*9c00*/  @!P0 SYNCS.PHASECHK.TRANS64 P0, [R6+URZ], R5 ;  /* 0x00000005060085a7 */ /* 0x000ea4000800007f */
[----:B--2---:R-:W-:Y:S05]  /*9c10*/  @!P0 BRA `(.L_x_174) ;  /* 0xfffffffc00f08947 */ /* 0x004fea000383ffff */
[----:B------:R-:W-:Y:S05]  /*9c20*/  BRA `(.L_x_202) ;  /* 0xfffffff4008c7947 */ /* 0x000fea000383ffff */
.L_x_175:
[----:B-1----:R1:W2:Y:S02]  /*9c30*/  SYNCS.PHASECHK.TRANS64.TRYWAIT P0, [R9+URZ], R4 ;  /* 0x00000004090075a7 */ /* 0x0022a4000800017f */
[----:B--2---:R-:W-:Y:S05]  /*9c40*/  @!P0 NANOSLEEP.SYNCS 0x989680 ;  /* 0x009896800000895d */ /* 0x004fea0003900000 */
[----:B------:R-:W2:Y:S02]  /*9c50*/  @!P0 SYNCS.PHASECHK.TRANS64 P0, [R9+URZ], R4 ;  /* 0x00000004090085a7 */ /* 0x000ea4000800007f */
[----:B--2---:R-:W-:Y:S05]  /*9c60*/  @!P0 BRA `(.L_x_175) ;  /* 0xfffffffc00f08947 */ /* 0x004fea000383ffff */
[----:B------:R-:W-:Y:S05]  /*9c70*/  BRA `(.L_x_203) ;  /* 0xfffffff4009c7947 */ /* 0x000fea000383ffff */
.L_x_176:
[----:B--2---:R2:W3:Y:S02]  /*9c80*/  SYNCS.PHASECHK.TRANS64.TRYWAIT P0, [R6+URZ], R5 ;  /* 0x00000005060075a7 */ /* 0x0044e4000800017f */
[----:B---3--:R-:W-:Y:S05]  /*9c90*/  @!P0 NANOSLEEP.SYNCS 0x989680 ;  /* 0x009896800000895d */ /* 0x008fea0003900000 */
[----:B------:R-:W3:Y:S02]  /*9ca0*/  @!P0 SYNCS.PHASECHK.TRANS64 P0, [R6+URZ], R5 ;  /* 0x00000005060085a7 */ /* 0x000ee4000800007f */
[----:B---3--:R-:W-:Y:S05]  /*9cb0*/  @!P0 BRA `(.L_x_176) ;  /* 0xfffffffc00f08947 */ /* 0x008fea000383ffff */
[----:B------:R-:W-:Y:S05]  /*9cc0*/  BRA `(.L_x_204) ;  /* 0xfffffff400a47947 */ /* 0x000fea000383ffff */
.L_x_205:
[----:B------:R-:W-:-:S00]  /*9cd0*/  BRA `(.L_x_205) ;  /* 0xfffffffc00fc7947 */ /* 0x000fc0000383ffff */
[----:B------:R-:W-:-:S00]  /*9ce0*/  NOP ;  /* 0x0000000000007918 */ /* 0x000fc00000000000 */
        /* <DEDUP_REMOVED lines=9> */
.L_x_206:


//--------------------- .nv.global.init           --------------------------
	.section	.nv.global.init,"aw",@progbits
.nv.global.init:
	.type		$str$24,@object
	.size		$str$24,($str$25 - $str$24)
$str$24:
        /*0000*/ 	.byte	0x28, 0x61, 0x64, 0x64, 0x72, 0x65, 0x73, 0x73, 0x20, 0x26, 0x20, 0x6d, 0x61, 0x73, 0x6b, 0x29
        /*0010*/ 	.byte	0x20, 0x3d, 0x3d, 0x20, 0x30, 0x00
	.type		$str$25,@object
	.size		$str$25,(__unnamed_1 - $str$25)
$str$25:
        /*0016*/ 	.byte	0x2f, 0x74, 0x6d, 0x70, 0x2f, 0x63, 0x75, 0x74, 0x6c, 0x61, 0x73, 0x73, 0x5f, 0x73, 0x77, 0x65
        /*0026*/ 	.byte	0x65, 0x70, 0x5f, 0x73, 0x72, 0x63, 0x2f, 0x69, 0x6e, 0x63, 0x6c, 0x75, 0x64, 0x65, 0x2f, 0x63
        /*0036*/ 	.byte	0x75, 0x74, 0x65, 0x2f, 0x70, 0x6f, 0x69, 0x6e, 0x74, 0x65, 0x72, 0x5f, 0x66, 0x6c, 0x61, 0x67
        /*0046*/ 	.byte	0x67, 0x65, 0x64, 0x2e, 0x68, 0x70, 0x70, 0x00
	.type		__unnamed_1,@object
	.size		__unnamed_1,(__unnamed_2 - __unnamed_1)
__unnamed_1:
        /*004e*/ 	.byte	0x61, 0x75, 0x74, 0x6f, 0x20, 0x63, 0x75, 0x74, 0x65, 0x3a, 0x3a, 0x61, 0x73, 0x5f, 0x70, 0x6f
        /* <DEDUP_REMOVED lines=27> */
        /*020e*/ 	.byte	0x3a, 0x43, 0x3c, 0x34, 0x30, 0x39, 0x36, 0x3e, 0x3e, 0x3e, 0x3e, 0x3e, 0x5d, 0x00
	.type		__unnamed_2,@object
	.size		__unnamed_2,(.L_1 - __unnamed_2)
__unnamed_2:
        /* <DEDUP_REMOVED lines=29> */
.L_1:


//--------------------- .nv.shared._ZN7cutlass13device_kernelINS_4gemm6kernel13GemmUniversalIN4cute5tupleIJiiiiEEENS1_10collective13CollectiveMmaINS1_37MainloopSm90TmaGmmaWarpSpecializedFP8ILi10ENS5_IJNS4_1CILi2EEENSA_ILi1EEESC_EEENS1_35KernelTmaWarpSpecializedCooperativeEEENS5_IJNSA_ILi256EEENSA_ILi64EEESH_EEENS_12float_e4m3_tENS5_IJlSC_lEEESJ_SK_NS4_8TiledMMAINS4_8MMA_AtomIJNS4_4SM904GMMA30MMA_64x64x32_F32E4M3E4M3_SS_TNILNSO_7ScaleInE1ELSQ_1EEEEEENS4_6LayoutISD_NS5_IJSC_NSA_ILi0EEESU_EEEEENS5_IJNS4_10UnderscoreESX_SX_EEEEENS4_13SM90_TMA_LOADENS4_14ComposedLayoutINS4_7SwizzleILi2ELi4ELi3EEENS4_18smem_ptr_flag_bitsILi8EEENST_INS5_IJNSA_ILi8EEESH_EEENS5_IJSH_SC_EEEEEEEvNS4_8identityENS4_23SM90_TMA_LOAD_MULTICASTES1A_vS1B_EENS_8epilogue10collective18CollectiveEpilogueINS1E_22Sm90TmaWarpSpecializedILi4ELi2ELi16ELb0ELb0EEEJSI_NS5_IJNSA_ILi128EEENSA_ILi32EEEEEESJ_SK_SJ_SK_NS1E_6fusion15FusionCallbacksIS1I_NS1M_17LinearCombinationISJ_fSJ_fLNS_15FloatRoundStyleE2EEESI_S1L_JEEES10_NS11_INS12_ILi1ELi4ELi3EEES15_NST_INS5_IJS16_S1K_EEENS5_IJS1K_SC_EEEEEEENS4_39AutoVectorizingCopyWithAssumedAlignmentILi128EEENS4_14SM90_TMA_STOREES1W_S1Y_NS4_9Copy_AtomIJNS4_17SM90_U32x4_STSM_NENS_6half_tEEEEvEEEvvEEEEvNT_6ParamsE --------------------------
	.section	.nv.shared._ZN7cutlass13device_kernelINS_4gemm6kernel13GemmUniversalIN4cute5tupleIJiiiiEEENS1_10collective13CollectiveMmaINS1_37MainloopSm90TmaGmmaWarpSpecializedFP8ILi10ENS5_IJNS4_1CILi2EEENSA_ILi1EEESC_EEENS1_35KernelTmaWarpSpecializedCooperativeEEENS5_IJNSA_ILi256EEENSA_ILi64EEESH_EEENS_12float_e4m3_tENS5_IJlSC_lEEESJ_SK_NS4_8TiledMMAINS4_8MMA_AtomIJNS4_4SM904GMMA30MMA_64x64x32_F32E4M3E4M3_SS_TNILNSO_7ScaleInE1ELSQ_1EEEEEENS4_6LayoutISD_NS5_IJSC_NSA_ILi0EEESU_EEEEENS5_IJNS4_10UnderscoreESX_SX_EEEEENS4_13SM90_TMA_LOADENS4_14ComposedLayoutINS4_7SwizzleILi2ELi4ELi3EEENS4_18smem_ptr_flag_bitsILi8EEENST_INS5_IJNSA_ILi8EEESH_EEENS5_IJSH_SC_EEEEEEEvNS4_8identityENS4_23SM90_TMA_LOAD_MULTICASTES1A_vS1B_EENS_8epilogue10collective18CollectiveEpilogueINS1E_22Sm90TmaWarpSpecializedILi4ELi2ELi16ELb0ELb0EEEJSI_NS5_IJNSA_ILi128EEENSA_ILi32EEEEEESJ_SK_SJ_SK_NS1E_6fusion15FusionCallbacksIS1I_NS1M_17LinearCombinationISJ_fSJ_fLNS_15FloatRoundStyleE2EEESI_S1L_JEEES10_NS11_INS12_ILi1ELi4ELi3EEES15_NST_INS5_IJS16_S1K_EEENS5_IJS1K_SC_EEEEEEENS4_39AutoVectorizingCopyWithAssumedAlignmentILi128EEENS4_14SM90_TMA_STOREES1W_S1Y_NS4_9Copy_AtomIJNS4_17SM90_U32x4_STSM_NENS_6half_tEEEEvEEEvvEEEEvNT_6ParamsE,"aw",@nobits
	.sectionflags	@""
	.align	16
	.zero		1024


//--------------------- .nv.shared.reserved.0     --------------------------
	.section	.nv.shared.reserved.0,"aw",@nobits
	.weak		__nv_reservedSMEM_offset_0_alias
	.size		__nv_reservedSMEM_offset_0_alias, 0, 0
	.other		__nv_reservedSMEM_offset_0_alias,@"STO_CUDA_RESERVED_SHARED STV_DEFAULT"
__nv_reservedSMEM_offset_0_alias:
	.zero		0


//--------------------- .nv.global                --------------------------
	.section	.nv.global,"aw",@nobits
.nv.global:
	.type		_ZN39_INTERNAL_9ff54596_4_k_cu_185ed800_34884cute1_E,@object
	.size		_ZN39_INTERNAL_9ff54596_4_k_cu_185ed800_34884cute1_E,(_ZN39_INTERNAL_9ff54596_4_k_cu_185ed800_34884cuda3std3__45__cpo6cbeginE - _ZN39_INTERNAL_9ff54596_4_k_cu_185ed800_34884cute1_E)
_ZN39_INTERNAL_9ff54596_4_k_cu_185ed800_34884cute1_E:
	.zero		1
	.type		_ZN39_INTERNAL_9ff54596_4_k_cu_185ed800_34884cuda3std3__45__cpo6cbeginE,@object
	.size		_ZN39_INTERNAL_9ff54596_4_k_cu_185ed800_34884cuda3std3__45__cpo6cbeginE,(_ZN39_INTERNAL_9ff54596_4_k_cu_185ed800_34884cuda3std3__48in_placeE - _ZN39_INTERNAL_9ff54596_4_k_cu_185ed800_34884cuda3std3__45__cpo6cbeginE)
_ZN39_INTERNAL_9ff54596_4_k_cu_185ed800_34884cuda3std3__45__cpo6cbeginE:
	.zero		1
	.type		_ZN39_INTERNAL_9ff54596_4_k_cu_185ed800_34884cuda3std3__48in_placeE,@object
	.size		_ZN39_INTERNAL_9ff54596_4_k_cu_185ed800_34884cuda3std3__48in_placeE,(_ZN39_INTERNAL_9ff54596_4_k_cu_185ed800_34884cuda3std6ranges3__45__cpo9iter_moveE - _ZN39_INTERNAL_9ff54596_4_k_cu_185ed800_34884cuda3std3__48in_placeE)
_ZN39_INTERNAL_9ff54596_4_k_cu_185ed800_34884cuda3std3__48in_placeE:
	.zero		1
	.type		_ZN39_INTERNAL_9ff54596_4_k_cu_185ed800_34884cuda3std6ranges3__45__cpo9iter_moveE,@object
	.size		_ZN39_INTERNAL_9ff54596_4_k_cu_185ed800_34884cuda3std6ranges3__45__cpo9iter_moveE,(_ZN39_INTERNAL_9ff54596_4_k_cu_185ed800_34884cuda3std3__45__cpo5beginE - _ZN39_INTERNAL_9ff54596_4_k_cu_185ed800_34884cuda3std6ranges3__45__cpo9iter_moveE)
_ZN39_INTERNAL_9ff54596_4_k_cu_185ed800_34884cuda3std6ranges3__45__cpo9iter_moveE:
	.zero		1
	.type		_ZN39_INTERNAL_9ff54596_4_k_cu_185ed800_34884cuda3std3__45__cpo5beginE,@object
	.size		_ZN39_INTERNAL_9ff54596_4_k_cu_185ed800_34884cuda3std3__45__cpo5beginE,(_ZN39_INTERNAL_9ff54596_4_k_cu_185ed800_34884cuda3std3__441_GLOBAL__N__9ff54596_4_k_cu_185ed800_34886ignoreE - _ZN39_INTERNAL_9ff54596_4_k_cu_185ed800_34884cuda3std3__45__cpo5beginE)
_ZN39_INTERNAL_9ff54596_4_k_cu_185ed800_34884cuda3std3__45__cpo5beginE:
	.zero		1
	.type		_ZN39_INTERNAL_9ff54596_4_k_cu_185ed800_34884cuda3std3__441_GLOBAL__N__9ff54596_4_k_cu_185ed800_34886ignoreE,@object
	.size		_ZN39_INTERNAL_9ff54596_4_k_cu_185ed800_34884cuda3std3__441_GLOBAL__N__9ff54596_4_k_cu_185ed800_34886ignoreE,(_ZN39_INTERNAL_9ff54596_4_k_cu_185ed800_34884cute7productE - _ZN39_INTERNAL_9ff54596_4_k_cu_185ed800_34884cuda3std3__441_GLOBAL__N__9ff54596_4_k_cu_185ed800_34886ignoreE)
_ZN39_INTERNAL_9ff54596_4_k_cu_185ed800_34884cuda3std3__441_GLOBAL__N__9ff54596_4_k_cu_185ed800_34886ignoreE:
	.zero		1
	.type		_ZN39_INTERNAL_9ff54596_4_k_cu_185ed800_34884cute7productE,@object
	.size		_ZN39_INTERNAL_9ff54596_4_k_cu_185ed800_34884cute7productE,(_ZN39_INTERNAL_9ff54596_4_k_cu_185ed800_34884cuda3std3__45__cpo3endE - _ZN39_INTERNAL_9ff54596_4_k_cu_185ed800_34884cute7productE)
_ZN39_INTERNAL_9ff54596_4_k_cu_185ed800_34884cute7productE:
	.zero		1
	.type		_ZN39_INTERNAL_9ff54596_4_k_cu_185ed800_34884cuda3std3__45__cpo3endE,@object
	.size		_ZN39_INTERNAL_9ff54596_4_k_cu_185ed800_34884cuda3std3__45__cpo3endE,(_ZN39_INTERNAL_9ff54596_4_k_cu_185ed800_34884cuda3std3__419piecewise_constructE - _ZN39_INTERNAL_9ff54596_4_k_cu_185ed800_34884cuda3std3__45__cpo3endE)
_ZN39_INTERNAL_9ff54596_4_k_cu_185ed800_34884cuda3std3__45__cpo3endE:
	.zero		1
	.type		_ZN39_INTERNAL_9ff54596_4_k_cu_185ed800_34884cuda3std3__419piecewise_constructE,@object
	.size		_ZN39_INTERNAL_9ff54596_4_k_cu_185ed800_34884cuda3std3__419piecewise_constructE,(_ZN39_INTERNAL_9ff54596_4_k_cu_185ed800_34884cuda3std3__45__cpo4cendE - _ZN39_INTERNAL_9ff54596_4_k_cu_185ed800_34884cuda3std3__419piecewise_constructE)
_ZN39_INTERNAL_9ff54596_4_k_cu_185ed800_34884cuda3std3__419piecewise_constructE:
	.zero		1
	.type		_ZN39_INTERNAL_9ff54596_4_k_cu_185ed800_34884cuda3std3__45__cpo4cendE,@object
	.size		_ZN39_INTERNAL_9ff54596_4_k_cu_185ed800_34884cuda3std3__45__cpo4cendE,(_ZN39_INTERNAL_9ff54596_4_k_cu_185ed800_34884cuda3std6ranges3__45__cpo4swapE - _ZN39_INTERNAL_9ff54596_4_k_cu_185ed800_34884cuda3std3__45__cpo4cendE)
_ZN39_INTERNAL_9ff54596_4_k_cu_185ed800_34884cuda3std3__45__cpo4cendE:
	.zero		1
	.type		_ZN39_INTERNAL_9ff54596_4_k_cu_185ed800_34884cuda3std6ranges3__45__cpo4swapE,@object
	.size		_ZN39_INTERNAL_9ff54596_4_k_cu_185ed800_34884cuda3std6ranges3__45__cpo4swapE,(.L_9 - _ZN39_INTERNAL_9ff54596_4_k_cu_185ed800_34884cuda3std6ranges3__45__cpo4swapE)
_ZN39_INTERNAL_9ff54596_4_k_cu_185ed800_34884cuda3std6ranges3__45__cpo4swapE:
	.zero		1
.L_9:


//--------------------- .nv.constant0._ZN7cutlass13device_kernelINS_4gemm6kernel13GemmUniversalIN4cute5tupleIJiiiiEEENS1_10collective13CollectiveMmaINS1_37MainloopSm90TmaGmmaWarpSpecializedFP8ILi10ENS5_IJNS4_1CILi2EEENSA_ILi1EEESC_EEENS1_35KernelTmaWarpSpecializedCooperativeEEENS5_IJNSA_ILi256EEENSA_ILi64EEESH_EEENS_12float_e4m3_tENS5_IJlSC_lEEESJ_SK_NS4_8TiledMMAINS4_8MMA_AtomIJNS4_4SM904GMMA30MMA_64x64x32_F32E4M3E4M3_SS_TNILNSO_7ScaleInE1ELSQ_1EEEEEENS4_6LayoutISD_NS5_IJSC_NSA_ILi0EEESU_EEEEENS5_IJNS4_10UnderscoreESX_SX_EEEEENS4_13SM90_TMA_LOADENS4_14ComposedLayoutINS4_7SwizzleILi2ELi4ELi3EEENS4_18smem_ptr_flag_bitsILi8EEENST_INS5_IJNSA_ILi8EEESH_EEENS5_IJSH_SC_EEEEEEEvNS4_8identityENS4_23SM90_TMA_LOAD_MULTICASTES1A_vS1B_EENS_8epilogue10collective18CollectiveEpilogueINS1E_22Sm90TmaWarpSpecializedILi4ELi2ELi16ELb0ELb0EEEJSI_NS5_IJNSA_ILi128EEENSA_ILi32EEEEEESJ_SK_SJ_SK_NS1E_6fusion15FusionCallbacksIS1I_NS1M_17LinearCombinationISJ_fSJ_fLNS_15FloatRoundStyleE2EEESI_S1L_JEEES10_NS11_INS12_ILi1ELi4ELi3EEES15_NST_INS5_IJS16_S1K_EEENS5_IJS1K_SC_EEEEEEENS4_39AutoVectorizingCopyWithAssumedAlignmentILi128EEENS4_14SM90_TMA_STOREES1W_S1Y_NS4_9Copy_AtomIJNS4_17SM90_U32x4_STSM_NENS_6half_tEEEEvEEEvvEEEEvNT_6ParamsE --------------------------
	.section	.nv.constant0._ZN7cutlass13device_kernelINS_4gemm6kernel13GemmUniversalIN4cute5tupleIJiiiiEEENS1_10collective13CollectiveMmaINS1_37MainloopSm90TmaGmmaWarpSpecializedFP8ILi10ENS5_IJNS4_1CILi2EEENSA_ILi1EEESC_EEENS1_35KernelTmaWarpSpecializedCooperativeEEENS5_IJNSA_ILi256EEENSA_ILi64EEESH_EEENS_12float_e4m3_tENS5_IJlSC_lEEESJ_SK_NS4_8TiledMMAINS4_8MMA_AtomIJNS4_4SM904GMMA30MMA_64x64x32_F32E4M3E4M3_SS_TNILNSO_7ScaleInE1ELSQ_1EEEEEENS4_6LayoutISD_NS5_IJSC_NSA_ILi0EEESU_EEEEENS5_IJNS4_10UnderscoreESX_SX_EEEEENS4_13SM90_TMA_LOADENS4_14ComposedLayoutINS4_7SwizzleILi2ELi4ELi3EEENS4_18smem_ptr_flag_bitsILi8EEENST_INS5_IJNSA_ILi8EEESH_EEENS5_IJSH_SC_EEEEEEEvNS4_8identityENS4_23SM90_TMA_LOAD_MULTICASTES1A_vS1B_EENS_8epilogue10collective18CollectiveEpilogueINS1E_22Sm90TmaWarpSpecializedILi4ELi2ELi16ELb0ELb0EEEJSI_NS5_IJNSA_ILi128EEENSA_ILi32EEEEEESJ_SK_SJ_SK_NS1E_6fusion15FusionCallbacksIS1I_NS1M_17LinearCombinationISJ_fSJ_fLNS_15FloatRoundStyleE2EEESI_S1L_JEEES10_NS11_INS12_ILi1ELi4ELi3EEES15_NST_INS5_IJS16_S1K_EEENS5_IJS1K_SC_EEEEEEENS4_39AutoVectorizingCopyWithAssumedAlignmentILi128EEENS4_14SM90_TMA_STOREES1W_S1Y_NS4_9Copy_AtomIJNS4_17SM90_U32x4_STSM_NENS_6half_tEEEEvEEEvvEEEEvNT_6ParamsE,"a",@progbits
	.sectionflags	@""
	.align	4
.nv.constant0._ZN7cutlass13device_kernelINS_4gemm6kernel13GemmUniversalIN4cute5tupleIJiiiiEEENS1_10collective13CollectiveMmaINS1_37MainloopSm90TmaGmmaWarpSpecializedFP8ILi10ENS5_IJNS4_1CILi2EEENSA_ILi1EEESC_EEENS1_35KernelTmaWarpSpecializedCooperativeEEENS5_IJNSA_ILi256EEENSA_ILi64EEESH_EEENS_12float_e4m3_tENS5_IJlSC_lEEESJ_SK_NS4_8TiledMMAINS4_8MMA_AtomIJNS4_4SM904GMMA30MMA_64x64x32_F32E4M3E4M3_SS_TNILNSO_7ScaleInE1ELSQ_1EEEEEENS4_6LayoutISD_NS5_IJSC_NSA_ILi0EEESU_EEEEENS5_IJNS4_10UnderscoreESX_SX_EEEEENS4_13SM90_TMA_LOADENS4_14ComposedLayoutINS4_7SwizzleILi2ELi4ELi3EEENS4_18smem_ptr_flag_bitsILi8EEENST_INS5_IJNSA_ILi8EEESH_EEENS5_IJSH_SC_EEEEEEEvNS4_8identityENS4_23SM90_TMA_LOAD_MULTICASTES1A_vS1B_EENS_8epilogue10collective18CollectiveEpilogueINS1E_22Sm90TmaWarpSpecializedILi4ELi2ELi16ELb0ELb0EEEJSI_NS5_IJNSA_ILi128EEENSA_ILi32EEEEEESJ_SK_SJ_SK_NS1E_6fusion15FusionCallbacksIS1I_NS1M_17LinearCombinationISJ_fSJ_fLNS_15FloatRoundStyleE2EEESI_S1L_JEEES10_NS11_INS12_ILi1ELi4ELi3EEES15_NST_INS5_IJS16_S1K_EEENS5_IJS1K_SC_EEEEEEENS4_39AutoVectorizingCopyWithAssumedAlignmentILi128EEENS4_14SM90_TMA_STOREES1W_S1Y_NS4_9Copy_AtomIJNS4_17SM90_U32x4_STSM_NENS_6half_tEEEEvEEEvvEEEEvNT_6ParamsE:
	.zero		2432


//--------------------- SYMBOLS --------------------------

	.type		.nv.reservedSmem.offset0,@object
	.size		.nv.reservedSmem.offset0,0x4
	.type		__assertfail,@function
